//
// Generated by NVIDIA NVVM Compiler
//
// Compiler Build ID: CL-36424714
// Cuda compilation tools, release 13.0, V13.0.88
// Based on NVVM 20.0.0
//

.version 9.0
.target sm_100
.address_size 64

	// .globl	_Z14find_delegatesPfS_ii
// _ZZ12findLocalMaxPfS_PiiiE11sharedArray has been demoted
// _ZZ12findLocalMaxPfS_PiiiE13sharedIndices has been demoted

.visible .entry _Z14find_delegatesPfS_ii(
	.param .u64 .ptr .align 1 _Z14find_delegatesPfS_ii_param_0,
	.param .u64 .ptr .align 1 _Z14find_delegatesPfS_ii_param_1,
	.param .u32 _Z14find_delegatesPfS_ii_param_2,
	.param .u32 _Z14find_delegatesPfS_ii_param_3
)
{
	.reg .pred 	%p<39>;
	.reg .b32 	%r<45>;
	.reg .b32 	%f<81>;
	.reg .b64 	%rd<18>;

	ld.param.u64 	%rd4, [_Z14find_delegatesPfS_ii_param_0];
	ld.param.u64 	%rd3, [_Z14find_delegatesPfS_ii_param_1];
	ld.param.u32 	%r27, [_Z14find_delegatesPfS_ii_param_2];
	ld.param.u32 	%r28, [_Z14find_delegatesPfS_ii_param_3];
	cvta.to.global.u64 	%rd1, %rd4;
	mov.u32 	%r29, %ntid.x;
	mov.u32 	%r30, %ctaid.x;
	mov.u32 	%r31, %tid.x;
	mad.lo.s32 	%r1, %r29, %r30, %r31;
	mul.lo.s32 	%r38, %r27, %r1;
	add.s32 	%r32, %r38, %r27;
	min.s32 	%r3, %r32, %r28;
	mul.wide.s32 	%rd5, %r38, 4;
	add.s64 	%rd6, %rd1, %rd5;
	ld.global.f32 	%f80, [%rd6];
	add.s32 	%r41, %r38, 1;
	setp.ge.s32 	%p1, %r41, %r3;
	@%p1 bra 	$L__BB0_14;
	not.b32 	%r33, %r38;
	add.s32 	%r5, %r3, %r33;
	sub.s32 	%r34, %r3, %r38;
	add.s32 	%r35, %r34, -2;
	and.b32  	%r6, %r5, 15;
	setp.lt.u32 	%p2, %r35, 15;
	@%p2 bra 	$L__BB0_5;
	and.b32  	%r36, %r5, -16;
	neg.s32 	%r37, %r36;
	add.s64 	%rd2, %rd1, 32;
$L__BB0_3:
	.pragma "nounroll";
	mul.wide.s32 	%rd7, %r41, 4;
	add.s64 	%rd8, %rd2, %rd7;
	ld.global.f32 	%f16, [%rd8+-32];
	setp.gt.f32 	%p3, %f16, %f80;
	selp.f32 	%f17, %f16, %f80, %p3;
	ld.global.f32 	%f18, [%rd8+-28];
	setp.gt.f32 	%p4, %f18, %f17;
	selp.f32 	%f19, %f18, %f17, %p4;
	ld.global.f32 	%f20, [%rd8+-24];
	setp.gt.f32 	%p5, %f20, %f19;
	selp.f32 	%f21, %f20, %f19, %p5;
	ld.global.f32 	%f22, [%rd8+-20];
	setp.gt.f32 	%p6, %f22, %f21;
	selp.f32 	%f23, %f22, %f21, %p6;
	ld.global.f32 	%f24, [%rd8+-16];
	setp.gt.f32 	%p7, %f24, %f23;
	selp.f32 	%f25, %f24, %f23, %p7;
	ld.global.f32 	%f26, [%rd8+-12];
	setp.gt.f32 	%p8, %f26, %f25;
	selp.f32 	%f27, %f26, %f25, %p8;
	ld.global.f32 	%f28, [%rd8+-8];
	setp.gt.f32 	%p9, %f28, %f27;
	selp.f32 	%f29, %f28, %f27, %p9;
	ld.global.f32 	%f30, [%rd8+-4];
	setp.gt.f32 	%p10, %f30, %f29;
	selp.f32 	%f31, %f30, %f29, %p10;
	ld.global.f32 	%f32, [%rd8];
	setp.gt.f32 	%p11, %f32, %f31;
	selp.f32 	%f33, %f32, %f31, %p11;
	ld.global.f32 	%f34, [%rd8+4];
	setp.gt.f32 	%p12, %f34, %f33;
	selp.f32 	%f35, %f34, %f33, %p12;
	ld.global.f32 	%f36, [%rd8+8];
	setp.gt.f32 	%p13, %f36, %f35;
	selp.f32 	%f37, %f36, %f35, %p13;
	ld.global.f32 	%f38, [%rd8+12];
	setp.gt.f32 	%p14, %f38, %f37;
	selp.f32 	%f39, %f38, %f37, %p14;
	ld.global.f32 	%f40, [%rd8+16];
	setp.gt.f32 	%p15, %f40, %f39;
	selp.f32 	%f41, %f40, %f39, %p15;
	ld.global.f32 	%f42, [%rd8+20];
	setp.gt.f32 	%p16, %f42, %f41;
	selp.f32 	%f43, %f42, %f41, %p16;
	ld.global.f32 	%f44, [%rd8+24];
	setp.gt.f32 	%p17, %f44, %f43;
	selp.f32 	%f45, %f44, %f43, %p17;
	ld.global.f32 	%f46, [%rd8+28];
	setp.gt.f32 	%p18, %f46, %f45;
	selp.f32 	%f80, %f46, %f45, %p18;
	add.s32 	%r41, %r41, 16;
	add.s32 	%r38, %r38, 16;
	add.s32 	%r37, %r37, 16;
	setp.ne.s32 	%p19, %r37, 0;
	@%p19 bra 	$L__BB0_3;
	add.s32 	%r41, %r38, 1;
$L__BB0_5:
	setp.eq.s32 	%p20, %r6, 0;
	@%p20 bra 	$L__BB0_14;
	and.b32  	%r16, %r5, 7;
	setp.lt.u32 	%p21, %r6, 8;
	@%p21 bra 	$L__BB0_8;
	mul.wide.s32 	%rd9, %r41, 4;
	add.s64 	%rd10, %rd1, %rd9;
	ld.global.f32 	%f48, [%rd10];
	setp.gt.f32 	%p22, %f48, %f80;
	selp.f32 	%f49, %f48, %f80, %p22;
	ld.global.f32 	%f50, [%rd10+4];
	setp.gt.f32 	%p23, %f50, %f49;
	selp.f32 	%f51, %f50, %f49, %p23;
	ld.global.f32 	%f52, [%rd10+8];
	setp.gt.f32 	%p24, %f52, %f51;
	selp.f32 	%f53, %f52, %f51, %p24;
	ld.global.f32 	%f54, [%rd10+12];
	setp.gt.f32 	%p25, %f54, %f53;
	selp.f32 	%f55, %f54, %f53, %p25;
	ld.global.f32 	%f56, [%rd10+16];
	setp.gt.f32 	%p26, %f56, %f55;
	selp.f32 	%f57, %f56, %f55, %p26;
	ld.global.f32 	%f58, [%rd10+20];
	setp.gt.f32 	%p27, %f58, %f57;
	selp.f32 	%f59, %f58, %f57, %p27;
	ld.global.f32 	%f60, [%rd10+24];
	setp.gt.f32 	%p28, %f60, %f59;
	selp.f32 	%f61, %f60, %f59, %p28;
	ld.global.f32 	%f62, [%rd10+28];
	setp.gt.f32 	%p29, %f62, %f61;
	selp.f32 	%f80, %f62, %f61, %p29;
	add.s32 	%r41, %r41, 8;
$L__BB0_8:
	setp.eq.s32 	%p30, %r16, 0;
	@%p30 bra 	$L__BB0_14;
	and.b32  	%r19, %r5, 3;
	setp.lt.u32 	%p31, %r16, 4;
	@%p31 bra 	$L__BB0_11;
	mul.wide.s32 	%rd11, %r41, 4;
	add.s64 	%rd12, %rd1, %rd11;
	ld.global.f32 	%f64, [%rd12];
	setp.gt.f32 	%p32, %f64, %f80;
	selp.f32 	%f65, %f64, %f80, %p32;
	ld.global.f32 	%f66, [%rd12+4];
	setp.gt.f32 	%p33, %f66, %f65;
	selp.f32 	%f67, %f66, %f65, %p33;
	ld.global.f32 	%f68, [%rd12+8];
	setp.gt.f32 	%p34, %f68, %f67;
	selp.f32 	%f69, %f68, %f67, %p34;
	ld.global.f32 	%f70, [%rd12+12];
	setp.gt.f32 	%p35, %f70, %f69;
	selp.f32 	%f80, %f70, %f69, %p35;
	add.s32 	%r41, %r41, 4;
$L__BB0_11:
	setp.eq.s32 	%p36, %r19, 0;
	@%p36 bra 	$L__BB0_14;
	neg.s32 	%r43, %r19;
$L__BB0_13:
	.pragma "nounroll";
	mul.wide.s32 	%rd13, %r41, 4;
	add.s64 	%rd14, %rd1, %rd13;
	ld.global.f32 	%f71, [%rd14];
	setp.gt.f32 	%p37, %f71, %f80;
	selp.f32 	%f80, %f71, %f80, %p37;
	add.s32 	%r41, %r41, 1;
	add.s32 	%r43, %r43, 1;
	setp.ne.s32 	%p38, %r43, 0;
	@%p38 bra 	$L__BB0_13;
$L__BB0_14:
	cvta.to.global.u64 	%rd15, %rd3;
	mul.wide.s32 	%rd16, %r1, 4;
	add.s64 	%rd17, %rd15, %rd16;
	st.global.f32 	[%rd17], %f80;
	ret;

}
	// .globl	_Z12findLocalMaxPfS_Piii
.visible .entry _Z12findLocalMaxPfS_Piii(
	.param .u64 .ptr .align 1 _Z12findLocalMaxPfS_Piii_param_0,
	.param .u64 .ptr .align 1 _Z12findLocalMaxPfS_Piii_param_1,
	.param .u64 .ptr .align 1 _Z12findLocalMaxPfS_Piii_param_2,
	.param .u32 _Z12findLocalMaxPfS_Piii_param_3,
	.param .u32 _Z12findLocalMaxPfS_Piii_param_4
)
{
	.reg .pred 	%p<7>;
	.reg .b32 	%r<24>;
	.reg .b32 	%f<8>;
	.reg .b64 	%rd<12>;
	// demoted variable
	.shared .align 4 .b8 _ZZ12findLocalMaxPfS_PiiiE11sharedArray[4096];
	// demoted variable
	.shared .align 4 .b8 _ZZ12findLocalMaxPfS_PiiiE13sharedIndices[4096];
	ld.param.u64 	%rd1, [_Z12findLocalMaxPfS_Piii_param_0];
	ld.param.u64 	%rd2, [_Z12findLocalMaxPfS_Piii_param_1];
	ld.param.u64 	%rd3, [_Z12findLocalMaxPfS_Piii_param_2];
	ld.param.u32 	%r12, [_Z12findLocalMaxPfS_Piii_param_3];
	ld.param.u32 	%r13, [_Z12findLocalMaxPfS_Piii_param_4];
	mov.u32 	%r1, %tid.x;
	mov.u32 	%r2, %ctaid.x;
	mov.u32 	%r23, %ntid.x;
	mad.lo.s32 	%r14, %r2, %r23, %r1;
	add.s32 	%r4, %r14, %r12;
	setp.ge.s32 	%p1, %r4, %r13;
	mov.f32 	%f7, 0fFF7FFFFF;
	mov.b32 	%r22, -1;
	@%p1 bra 	$L__BB1_2;
	cvta.to.global.u64 	%rd4, %rd1;
	mul.wide.s32 	%rd5, %r4, 4;
	add.s64 	%rd6, %rd4, %rd5;
	ld.global.f32 	%f7, [%rd6];
	mov.u32 	%r22, %r4;
$L__BB1_2:
	shl.b32 	%r15, %r1, 2;
	mov.u32 	%r16, _ZZ12findLocalMaxPfS_PiiiE11sharedArray;
	add.s32 	%r6, %r16, %r15;
	st.shared.f32 	[%r6], %f7;
	mov.u32 	%r17, _ZZ12findLocalMaxPfS_PiiiE13sharedIndices;
	add.s32 	%r7, %r17, %r15;
	st.shared.u32 	[%r7], %r22;
	bar.sync 	0;
	setp.lt.u32 	%p2, %r23, 2;
	@%p2 bra 	$L__BB1_7;
$L__BB1_3:
	mov.u32 	%r8, %r23;
	shr.u32 	%r23, %r8, 1;
	setp.ge.u32 	%p3, %r1, %r23;
	@%p3 bra 	$L__BB1_6;
	ld.shared.f32 	%f5, [%r6];
	shl.b32 	%r10, %r23, 2;
	add.s32 	%r18, %r6, %r10;
	ld.shared.f32 	%f3, [%r18];
	setp.geu.f32 	%p4, %f5, %f3;
	@%p4 bra 	$L__BB1_6;
	st.shared.f32 	[%r6], %f3;
	add.s32 	%r19, %r7, %r10;
	ld.shared.u32 	%r20, [%r19];
	st.shared.u32 	[%r7], %r20;
$L__BB1_6:
	bar.sync 	0;
	setp.gt.u32 	%p5, %r8, 3;
	@%p5 bra 	$L__BB1_3;
$L__BB1_7:
	setp.ne.s32 	%p6, %r1, 0;
	@%p6 bra 	$L__BB1_9;
	ld.shared.f32 	%f6, [_ZZ12findLocalMaxPfS_PiiiE11sharedArray];
	cvta.to.global.u64 	%rd7, %rd2;
	mul.wide.u32 	%rd8, %r2, 4;
	add.s64 	%rd9, %rd7, %rd8;
	st.global.f32 	[%rd9], %f6;
	ld.shared.u32 	%r21, [_ZZ12findLocalMaxPfS_PiiiE13sharedIndices];
	cvta.to.global.u64 	%rd10, %rd3;
	add.s64 	%rd11, %rd10, %rd8;
	st.global.u32 	[%rd11], %r21;
$L__BB1_9:
	ret;

}
	// .globl	_Z15reduceBlockMaxsPfPiS0_i
.visible .entry _Z15reduceBlockMaxsPfPiS0_i(
	.param .u64 .ptr .align 1 _Z15reduceBlockMaxsPfPiS0_i_param_0,
	.param .u64 .ptr .align 1 _Z15reduceBlockMaxsPfPiS0_i_param_1,
	.param .u64 .ptr .align 1 _Z15reduceBlockMaxsPfPiS0_i_param_2,
	.param .u32 _Z15reduceBlockMaxsPfPiS0_i_param_3
)
{
	.reg .pred 	%p<39>;
	.reg .b32 	%r<134>;
	.reg .b32 	%f<100>;
	.reg .b64 	%rd<30>;

	ld.param.u64 	%rd20, [_Z15reduceBlockMaxsPfPiS0_i_param_0];
	ld.param.u64 	%rd21, [_Z15reduceBlockMaxsPfPiS0_i_param_1];
	ld.param.u64 	%rd19, [_Z15reduceBlockMaxsPfPiS0_i_param_2];
	ld.param.u32 	%r83, [_Z15reduceBlockMaxsPfPiS0_i_param_3];
	cvta.to.global.u64 	%rd1, %rd21;
	cvta.to.global.u64 	%rd2, %rd20;
	setp.lt.s32 	%p1, %r83, 1;
	mov.b32 	%r93, -1;
	@%p1 bra 	$L__BB2_71;
	and.b32  	%r1, %r83, 15;
	setp.lt.u32 	%p2, %r83, 16;
	mov.f32 	%f67, 0fFF7FFFFF;
	mov.b32 	%r93, -1;
	mov.b32 	%r121, 0;
	@%p2 bra 	$L__BB2_36;
	and.b32  	%r121, %r83, 2147483632;
	neg.s32 	%r91, %r121;
	add.s64 	%rd27, %rd2, 32;
	add.s64 	%rd26, %rd1, 32;
	mov.f32 	%f67, 0fFF7FFFFF;
	mov.b32 	%r93, -1;
$L__BB2_3:
	.pragma "nounroll";
	ld.global.f32 	%f2, [%rd27+-32];
	setp.leu.f32 	%p3, %f2, %f67;
	@%p3 bra 	$L__BB2_5;
	ld.global.u32 	%r93, [%rd26+-32];
	mov.f32 	%f67, %f2;
$L__BB2_5:
	ld.global.f32 	%f4, [%rd27+-28];
	setp.leu.f32 	%p4, %f4, %f67;
	@%p4 bra 	$L__BB2_7;
	ld.global.u32 	%r93, [%rd26+-28];
	mov.f32 	%f67, %f4;
$L__BB2_7:
	ld.global.f32 	%f6, [%rd27+-24];
	setp.leu.f32 	%p5, %f6, %f67;
	@%p5 bra 	$L__BB2_9;
	ld.global.u32 	%r93, [%rd26+-24];
	mov.f32 	%f67, %f6;
$L__BB2_9:
	ld.global.f32 	%f8, [%rd27+-20];
	setp.leu.f32 	%p6, %f8, %f67;
	@%p6 bra 	$L__BB2_11;
	ld.global.u32 	%r93, [%rd26+-20];
	mov.f32 	%f67, %f8;
$L__BB2_11:
	ld.global.f32 	%f10, [%rd27+-16];
	setp.leu.f32 	%p7, %f10, %f67;
	@%p7 bra 	$L__BB2_13;
	ld.global.u32 	%r93, [%rd26+-16];
	mov.f32 	%f67, %f10;
$L__BB2_13:
	ld.global.f32 	%f12, [%rd27+-12];
	setp.leu.f32 	%p8, %f12, %f67;
	@%p8 bra 	$L__BB2_15;
	ld.global.u32 	%r93, [%rd26+-12];
	mov.f32 	%f67, %f12;
$L__BB2_15:
	ld.global.f32 	%f14, [%rd27+-8];
	setp.leu.f32 	%p9, %f14, %f67;
	@%p9 bra 	$L__BB2_17;
	ld.global.u32 	%r93, [%rd26+-8];
	mov.f32 	%f67, %f14;
$L__BB2_17:
	ld.global.f32 	%f16, [%rd27+-4];
	setp.leu.f32 	%p10, %f16, %f67;
	@%p10 bra 	$L__BB2_19;
	ld.global.u32 	%r93, [%rd26+-4];
	mov.f32 	%f67, %f16;
$L__BB2_19:
	ld.global.f32 	%f18, [%rd27];
	setp.leu.f32 	%p11, %f18, %f67;
	@%p11 bra 	$L__BB2_21;
	ld.global.u32 	%r93, [%rd26];
	mov.f32 	%f67, %f18;
$L__BB2_21:
	ld.global.f32 	%f20, [%rd27+4];
	setp.leu.f32 	%p12, %f20, %f67;
	@%p12 bra 	$L__BB2_23;
	ld.global.u32 	%r93, [%rd26+4];
	mov.f32 	%f67, %f20;
$L__BB2_23:
	ld.global.f32 	%f22, [%rd27+8];
	setp.leu.f32 	%p13, %f22, %f67;
	@%p13 bra 	$L__BB2_25;
	ld.global.u32 	%r93, [%rd26+8];
	mov.f32 	%f67, %f22;
$L__BB2_25:
	ld.global.f32 	%f24, [%rd27+12];
	setp.leu.f32 	%p14, %f24, %f67;
	@%p14 bra 	$L__BB2_27;
	ld.global.u32 	%r93, [%rd26+12];
	mov.f32 	%f67, %f24;
$L__BB2_27:
	ld.global.f32 	%f26, [%rd27+16];
	setp.leu.f32 	%p15, %f26, %f67;
	@%p15 bra 	$L__BB2_29;
	ld.global.u32 	%r93, [%rd26+16];
	mov.f32 	%f67, %f26;
$L__BB2_29:
	ld.global.f32 	%f28, [%rd27+20];
	setp.leu.f32 	%p16, %f28, %f67;
	@%p16 bra 	$L__BB2_31;
	ld.global.u32 	%r93, [%rd26+20];
	mov.f32 	%f67, %f28;
$L__BB2_31:
	ld.global.f32 	%f30, [%rd27+24];
	setp.leu.f32 	%p17, %f30, %f67;
	@%p17 bra 	$L__BB2_33;
	ld.global.u32 	%r93, [%rd26+24];
	mov.f32 	%f67, %f30;
$L__BB2_33:
	ld.global.f32 	%f32, [%rd27+28];
	setp.leu.f32 	%p18, %f32, %f67;
	@%p18 bra 	$L__BB2_35;
	ld.global.u32 	%r93, [%rd26+28];
	mov.f32 	%f67, %f32;
$L__BB2_35:
	add.s32 	%r91, %r91, 16;
	add.s64 	%rd27, %rd27, 64;
	add.s64 	%rd26, %rd26, 64;
	setp.ne.s32 	%p19, %r91, 0;
	@%p19 bra 	$L__BB2_3;
$L__BB2_36:
	setp.eq.s32 	%p20, %r1, 0;
	@%p20 bra 	$L__BB2_71;
	and.b32  	%r42, %r83, 7;
	setp.lt.u32 	%p21, %r1, 8;
	@%p21 bra 	$L__BB2_55;
	mul.wide.u32 	%rd22, %r121, 4;
	add.s64 	%rd9, %rd2, %rd22;
	ld.global.f32 	%f35, [%rd9];
	setp.leu.f32 	%p22, %f35, %f67;
	add.s64 	%rd10, %rd1, %rd22;
	@%p22 bra 	$L__BB2_40;
	ld.global.u32 	%r93, [%rd10];
	mov.f32 	%f67, %f35;
$L__BB2_40:
	ld.global.f32 	%f37, [%rd9+4];
	setp.leu.f32 	%p23, %f37, %f67;
	@%p23 bra 	$L__BB2_42;
	ld.global.u32 	%r93, [%rd10+4];
	mov.f32 	%f67, %f37;
$L__BB2_42:
	ld.global.f32 	%f39, [%rd9+8];
	setp.leu.f32 	%p24, %f39, %f67;
	@%p24 bra 	$L__BB2_44;
	ld.global.u32 	%r93, [%rd10+8];
	mov.f32 	%f67, %f39;
$L__BB2_44:
	ld.global.f32 	%f41, [%rd9+12];
	setp.leu.f32 	%p25, %f41, %f67;
	@%p25 bra 	$L__BB2_46;
	ld.global.u32 	%r93, [%rd10+12];
	mov.f32 	%f67, %f41;
$L__BB2_46:
	ld.global.f32 	%f43, [%rd9+16];
	setp.leu.f32 	%p26, %f43, %f67;
	@%p26 bra 	$L__BB2_48;
	ld.global.u32 	%r93, [%rd10+16];
	mov.f32 	%f67, %f43;
$L__BB2_48:
	ld.global.f32 	%f45, [%rd9+20];
	setp.leu.f32 	%p27, %f45, %f67;
	@%p27 bra 	$L__BB2_50;
	ld.global.u32 	%r93, [%rd10+20];
	mov.f32 	%f67, %f45;
$L__BB2_50:
	ld.global.f32 	%f47, [%rd9+24];
	setp.leu.f32 	%p28, %f47, %f67;
	@%p28 bra 	$L__BB2_52;
	ld.global.u32 	%r93, [%rd10+24];
	mov.f32 	%f67, %f47;
$L__BB2_52:
	ld.global.f32 	%f49, [%rd9+28];
	setp.leu.f32 	%p29, %f49, %f67;
	@%p29 bra 	$L__BB2_54;
	ld.global.u32 	%r93, [%rd10+28];
	mov.f32 	%f67, %f49;
$L__BB2_54:
	add.s32 	%r121, %r121, 8;
$L__BB2_55:
	setp.eq.s32 	%p30, %r42, 0;
	@%p30 bra 	$L__BB2_71;
	and.b32  	%r63, %r83, 3;
	setp.lt.u32 	%p31, %r42, 4;
	@%p31 bra 	$L__BB2_66;
	mul.wide.u32 	%rd23, %r121, 4;
	add.s64 	%rd11, %rd2, %rd23;
	ld.global.f32 	%f52, [%rd11];
	setp.leu.f32 	%p32, %f52, %f67;
	add.s64 	%rd12, %rd1, %rd23;
	@%p32 bra 	$L__BB2_59;
	ld.global.u32 	%r93, [%rd12];
	mov.f32 	%f67, %f52;
$L__BB2_59:
	ld.global.f32 	%f54, [%rd11+4];
	setp.leu.f32 	%p33, %f54, %f67;
	@%p33 bra 	$L__BB2_61;
	ld.global.u32 	%r93, [%rd12+4];
	mov.f32 	%f67, %f54;
$L__BB2_61:
	ld.global.f32 	%f56, [%rd11+8];
	setp.leu.f32 	%p34, %f56, %f67;
	@%p34 bra 	$L__BB2_63;
	ld.global.u32 	%r93, [%rd12+8];
	mov.f32 	%f67, %f56;
$L__BB2_63:
	ld.global.f32 	%f58, [%rd11+12];
	setp.leu.f32 	%p35, %f58, %f67;
	@%p35 bra 	$L__BB2_65;
	ld.global.u32 	%r93, [%rd12+12];
	mov.f32 	%f67, %f58;
$L__BB2_65:
	add.s32 	%r121, %r121, 4;
$L__BB2_66:
	setp.eq.s32 	%p36, %r63, 0;
	@%p36 bra 	$L__BB2_71;
	mul.wide.u32 	%rd24, %r121, 4;
	add.s64 	%rd29, %rd1, %rd24;
	add.s64 	%rd28, %rd2, %rd24;
	neg.s32 	%r130, %r63;
$L__BB2_68:
	.pragma "nounroll";
	ld.global.f32 	%f62, [%rd28];
	setp.leu.f32 	%p37, %f62, %f67;
	@%p37 bra 	$L__BB2_70;
	ld.global.u32 	%r93, [%rd29];
	mov.f32 	%f67, %f62;
$L__BB2_70:
	add.s64 	%rd29, %rd29, 4;
	add.s64 	%rd28, %rd28, 4;
	add.s32 	%r130, %r130, 1;
	setp.ne.s32 	%p38, %r130, 0;
	@%p38 bra 	$L__BB2_68;
$L__BB2_71:
	cvta.to.global.u64 	%rd25, %rd19;
	st.global.u32 	[%rd25], %r93;
	ret;

}
	// .globl	_Z6doSwapPfPiiS0_
.visible .entry _Z6doSwapPfPiiS0_(
	.param .u64 .ptr .align 1 _Z6doSwapPfPiiS0__param_0,
	.param .u64 .ptr .align 1 _Z6doSwapPfPiiS0__param_1,
	.param .u32 _Z6doSwapPfPiiS0__param_2,
	.param .u64 .ptr .align 1 _Z6doSwapPfPiiS0__param_3
)
{
	.reg .pred 	%p<2>;
	.reg .b32 	%r<5>;
	.reg .b32 	%f<3>;
	.reg .b64 	%rd<15>;

	ld.param.u64 	%rd2, [_Z6doSwapPfPiiS0__param_0];
	ld.param.u64 	%rd1, [_Z6doSwapPfPiiS0__param_1];
	ld.param.u32 	%r2, [_Z6doSwapPfPiiS0__param_2];
	ld.param.u64 	%rd3, [_Z6doSwapPfPiiS0__param_3];
	cvta.to.global.u64 	%rd4, %rd2;
	cvta.to.global.u64 	%rd5, %rd3;
	ld.global.u32 	%r1, [%rd5];
	mul.wide.s32 	%rd6, %r2, 4;
	add.s64 	%rd7, %rd4, %rd6;
	ld.global.f32 	%f1, [%rd7];
	mul.wide.s32 	%rd8, %r1, 4;
	add.s64 	%rd9, %rd4, %rd8;
	ld.global.f32 	%f2, [%rd9];
	st.global.f32 	[%rd7], %f2;
	st.global.f32 	[%rd9], %f1;
	setp.eq.s64 	%p1, %rd1, 0;
	@%p1 bra 	$L__BB3_2;
	cvta.to.global.u64 	%rd10, %rd1;
	add.s64 	%rd12, %rd10, %rd6;
	ld.global.u32 	%r3, [%rd12];
	add.s64 	%rd14, %rd10, %rd8;
	ld.global.u32 	%r4, [%rd14];
	st.global.u32 	[%rd12], %r4;
	st.global.u32 	[%rd14], %r3;
$L__BB3_2:
	ret;

}
	// .globl	_Z18concatenate_rangesPfPiiiiS_
.visible .entry _Z18concatenate_rangesPfPiiiiS_(
	.param .u64 .ptr .align 1 _Z18concatenate_rangesPfPiiiiS__param_0,
	.param .u64 .ptr .align 1 _Z18concatenate_rangesPfPiiiiS__param_1,
	.param .u32 _Z18concatenate_rangesPfPiiiiS__param_2,
	.param .u32 _Z18concatenate_rangesPfPiiiiS__param_3,
	.param .u32 _Z18concatenate_rangesPfPiiiiS__param_4,
	.param .u64 .ptr .align 1 _Z18concatenate_rangesPfPiiiiS__param_5
)
{
	.reg .pred 	%p<2>;
	.reg .b32 	%r<13>;
	.reg .b32 	%f<2>;
	.reg .b64 	%rd<13>;

	ld.param.u64 	%rd1, [_Z18concatenate_rangesPfPiiiiS__param_0];
	ld.param.u64 	%rd2, [_Z18concatenate_rangesPfPiiiiS__param_1];
	ld.param.u32 	%r3, [_Z18concatenate_rangesPfPiiiiS__param_2];
	ld.param.u32 	%r2, [_Z18concatenate_rangesPfPiiiiS__param_3];
	ld.param.u64 	%rd3, [_Z18concatenate_rangesPfPiiiiS__param_5];
	mov.u32 	%r4, %ntid.x;
	mov.u32 	%r5, %ctaid.x;
	mov.u32 	%r6, %tid.x;
	mad.lo.s32 	%r1, %r4, %r5, %r6;
	mul.lo.s32 	%r7, %r2, %r3;
	setp.ge.s32 	%p1, %r1, %r7;
	@%p1 bra 	$L__BB4_2;
	cvta.to.global.u64 	%rd4, %rd2;
	cvta.to.global.u64 	%rd5, %rd1;
	cvta.to.global.u64 	%rd6, %rd3;
	div.s32 	%r8, %r1, %r2;
	mul.lo.s32 	%r9, %r8, %r2;
	sub.s32 	%r10, %r1, %r9;
	mul.wide.s32 	%rd7, %r8, 4;
	add.s64 	%rd8, %rd4, %rd7;
	ld.global.u32 	%r11, [%rd8];
	mad.lo.s32 	%r12, %r11, %r2, %r10;
	mul.wide.s32 	%rd9, %r12, 4;
	add.s64 	%rd10, %rd5, %rd9;
	ld.global.f32 	%f1, [%rd10];
	mul.wide.s32 	%rd11, %r1, 4;
	add.s64 	%rd12, %rd6, %rd11;
	st.global.f32 	[%rd12], %f1;
$L__BB4_2:
	ret;

}


// ===== COMPILED SASS (sm_100) =====

	.target	sm_100

	.elftype	@"ET_EXEC"


//--------------------- .note.nv.tkinfo           --------------------------
	.section	.note.nv.tkinfo,"",@"SHT_NOTE"
	.sectionflags	@"SHF_NOTE_NV_TKINFO"
	.tkinfo
        /*0018*/ 	.word	0x00000002
        /*0030*/ 	.string	""
        /*0030*/ 	.string	"ptxas"
        /*0030*/ 	.string	"Cuda compilation tools, release 13.0, V13.0.88"
        /*0030*/ 	.string	"Build cuda_13.0.r13.0/compiler.36424714_0"
        /*0030*/ 	.string	"-arch sm_100 -m 64 "



//--------------------- .note.nv.cuinfo           --------------------------
	.section	.note.nv.cuinfo,"",@"SHT_NOTE"
	.sectionflags	@"SHF_NOTE_NV_CUINFO"
        /*0018*/ 	.short	0x0002
        /*001a*/ 	.short	0x0064
        /*001c*/ 	.short	0x0082
	.zero		2


//--------------------- .nv.info                  --------------------------
	.section	.nv.info,"",@"SHT_CUDA_INFO"
	.align	4


	//----- nvinfo : EIATTR_REGCOUNT
	.align		4
        /*0000*/ 	.byte	0x04, 0x2f
        /*0002*/ 	.short	(.L_1 - .L_0)
	.align		4
.L_0:
        /*0004*/ 	.word	index@(_Z14find_delegatesPfS_ii)
        /*0008*/ 	.word	0x0000001f


	//----- nvinfo : EIATTR_FRAME_SIZE
	.align		4
.L_1:
        /*000c*/ 	.byte	0x04, 0x11
        /*000e*/ 	.short	(.L_3 - .L_2)
	.align		4
.L_2:
        /*0010*/ 	.word	index@(_Z14find_delegatesPfS_ii)
        /*0014*/ 	.word	0x00000000


	//----- nvinfo : EIATTR_REGCOUNT
	.align		4
.L_3:
        /*0018*/ 	.byte	0x04, 0x2f
        /*001a*/ 	.short	(.L_5 - .L_4)
	.align		4
.L_4:
        /*001c*/ 	.word	index@(_Z12findLocalMaxPfS_Piii)
        /*0020*/ 	.word	0x0000000e


	//----- nvinfo : EIATTR_FRAME_SIZE
	.align		4
.L_5:
        /*0024*/ 	.byte	0x04, 0x11
        /*0026*/ 	.short	(.L_7 - .L_6)
	.align		4
.L_6:
        /*0028*/ 	.word	index@(_Z12findLocalMaxPfS_Piii)
        /*002c*/ 	.word	0x00000000


	//----- nvinfo : EIATTR_REGCOUNT
	.align		4
.L_7:
        /*0030*/ 	.byte	0x04, 0x2f
        /*0032*/ 	.short	(.L_9 - .L_8)
	.align		4
.L_8:
        /*0034*/ 	.word	index@(_Z15reduceBlockMaxsPfPiS0_i)
        /*0038*/ 	.word	0x00000010


	//----- nvinfo : EIATTR_FRAME_SIZE
	.align		4
.L_9:
        /*003c*/ 	.byte	0x04, 0x11
        /*003e*/ 	.short	(.L_11 - .L_10)
	.align		4
.L_10:
        /*0040*/ 	.word	index@(_Z15reduceBlockMaxsPfPiS0_i)
        /*0044*/ 	.word	0x00000000


	//----- nvinfo : EIATTR_REGCOUNT
	.align		4
.L_11:
        /*0048*/ 	.byte	0x04, 0x2f
        /*004a*/ 	.short	(.L_13 - .L_12)
	.align		4
.L_12:
        /*004c*/ 	.word	index@(_Z6doSwapPfPiiS0_)
        /*0050*/ 	.word	0x00000012


	//----- nvinfo : EIATTR_FRAME_SIZE
	.align		4
.L_13:
        /*0054*/ 	.byte	0x04, 0x11
        /*0056*/ 	.short	(.L_15 - .L_14)
	.align		4
.L_14:
        /*0058*/ 	.word	index@(_Z6doSwapPfPiiS0_)
        /*005c*/ 	.word	0x00000000


	//----- nvinfo : EIATTR_REGCOUNT
	.align		4
.L_15:
        /*0060*/ 	.byte	0x04, 0x2f
        /*0062*/ 	.short	(.L_17 - .L_16)
	.align		4
.L_16:
        /*0064*/ 	.word	index@(_Z18concatenate_rangesPfPiiiiS_)
        /*0068*/ 	.word	0x0000000c


	//----- nvinfo : EIATTR_FRAME_SIZE
	.align		4
.L_17:
        /*006c*/ 	.byte	0x04, 0x11
        /*006e*/ 	.short	(.L_19 - .L_18)
	.align		4
.L_18:
        /*0070*/ 	.word	index@(_Z18concatenate_rangesPfPiiiiS_)
        /*0074*/ 	.word	0x00000000


	//----- nvinfo : EIATTR_MIN_STACK_SIZE
	.align		4
.L_19:
        /*0078*/ 	.byte	0x04, 0x12
        /*007a*/ 	.short	(.L_21 - .L_20)
	.align		4
.L_20:
        /*007c*/ 	.word	index@(_Z18concatenate_rangesPfPiiiiS_)
        /*0080*/ 	.word	0x00000000


	//----- nvinfo : EIATTR_MIN_STACK_SIZE
	.align		4
.L_21:
        /*0084*/ 	.byte	0x04, 0x12
        /*0086*/ 	.short	(.L_23 - .L_22)
	.align		4
.L_22:
        /*0088*/ 	.word	index@(_Z6doSwapPfPiiS0_)
        /*008c*/ 	.word	0x00000000


	//----- nvinfo : EIATTR_MIN_STACK_SIZE
	.align		4
.L_23:
        /*0090*/ 	.byte	0x04, 0x12
        /*0092*/ 	.short	(.L_25 - .L_24)
	.align		4
.L_24:
        /*0094*/ 	.word	index@(_Z15reduceBlockMaxsPfPiS0_i)
        /*0098*/ 	.word	0x00000000


	//----- nvinfo : EIATTR_MIN_STACK_SIZE
	.align		4
.L_25:
        /*009c*/ 	.byte	0x04, 0x12
        /*009e*/ 	.short	(.L_27 - .L_26)
	.align		4
.L_26:
        /*00a0*/ 	.word	index@(_Z12findLocalMaxPfS_Piii)
        /*00a4*/ 	.word	0x00000000


	//----- nvinfo : EIATTR_MIN_STACK_SIZE
	.align		4
.L_27:
        /*00a8*/ 	.byte	0x04, 0x12
        /*00aa*/ 	.short	(.L_29 - .L_28)
	.align		4
.L_28:
        /*00ac*/ 	.word	index@(_Z14find_delegatesPfS_ii)
        /*00b0*/ 	.word	0x00000000
.L_29:


//--------------------- .nv.compat                --------------------------
	.section	.nv.compat,"",@"SHT_CUDA_COMPAT_INFO"
	.align	4
        /*0000*/ 	.byte	0x02, 0x09, 0x00, 0x00, 0x02, 0x02, 0x01, 0x00, 0x02, 0x05, 0x05, 0x00, 0x03, 0x07, 0x01, 0x01
        /*0010*/ 	.byte	0x02, 0x03, 0x00, 0x00, 0x02, 0x06, 0x01, 0x00, 0x04, 0x0b, 0x08, 0x00, 0x09, 0x00, 0x00, 0x00
        /*0020*/ 	.byte	0x00, 0x00, 0x00, 0x00


//--------------------- .nv.info._Z18concatenate_rangesPfPiiiiS_ --------------------------
	.section	.nv.info._Z18concatenate_rangesPfPiiiiS_,"",@"SHT_CUDA_INFO"
	.sectionflags	@""
	.align	4


	//----- nvinfo : EIATTR_CUDA_API_VERSION
	.align		4
        /*0000*/ 	.byte	0x04, 0x37
        /*0002*/ 	.short	(.L_31 - .L_30)
.L_30:
        /*0004*/ 	.word	0x00000082


	//----- nvinfo : EIATTR_KPARAM_INFO
	.align		4
.L_31:
        /*0008*/ 	.byte	0x04, 0x17
        /*000a*/ 	.short	(.L_33 - .L_32)
.L_32:
        /*000c*/ 	.word	0x00000000
        /*0010*/ 	.short	0x0005
        /*0012*/ 	.short	0x0020
        /*0014*/ 	.byte	0x00, 0xf5, 0x21, 0x00


	//----- nvinfo : EIATTR_KPARAM_INFO
	.align		4
.L_33:
        /*0018*/ 	.byte	0x04, 0x17
        /*001a*/ 	.short	(.L_35 - .L_34)
.L_34:
        /*001c*/ 	.word	0x00000000
        /*0020*/ 	.short	0x0004
        /*0022*/ 	.short	0x0018
        /*0024*/ 	.byte	0x00, 0xf0, 0x11, 0x00


	//----- nvinfo : EIATTR_KPARAM_INFO
	.align		4
.L_35:
        /*0028*/ 	.byte	0x04, 0x17
        /*002a*/ 	.short	(.L_37 - .L_36)
.L_36:
        /*002c*/ 	.word	0x00000000
        /*0030*/ 	.short	0x0003
        /*0032*/ 	.short	0x0014
        /*0034*/ 	.byte	0x00, 0xf0, 0x11, 0x00


	//----- nvinfo : EIATTR_KPARAM_INFO
	.align		4
.L_37:
        /*0038*/ 	.byte	0x04, 0x17
        /*003a*/ 	.short	(.L_39 - .L_38)
.L_38:
        /*003c*/ 	.word	0x00000000
        /*0040*/ 	.short	0x0002
        /*0042*/ 	.short	0x0010
        /*0044*/ 	.byte	0x00, 0xf0, 0x11, 0x00


	//----- nvinfo : EIATTR_KPARAM_INFO
	.align		4
.L_39:
        /*0048*/ 	.byte	0x04, 0x17
        /*004a*/ 	.short	(.L_41 - .L_40)
.L_40:
        /*004c*/ 	.word	0x00000000
        /*0050*/ 	.short	0x0001
        /*0052*/ 	.short	0x0008
        /*0054*/ 	.byte	0x00, 0xf5, 0x21, 0x00


	//----- nvinfo : EIATTR_KPARAM_INFO
	.align		4
.L_41:
        /*0058*/ 	.byte	0x04, 0x17
        /*005a*/ 	.short	(.L_43 - .L_42)
.L_42:
        /*005c*/ 	.word	0x00000000
        /*0060*/ 	.short	0x0000
        /*0062*/ 	.short	0x0000
        /*0064*/ 	.byte	0x00, 0xf5, 0x21, 0x00


	//----- nvinfo : EIATTR_SPARSE_MMA_MASK
	.align		4
.L_43:
        /*0068*/ 	.byte	0x03, 0x50
        /*006a*/ 	.short	0x0000


	//----- nvinfo : EIATTR_MAXREG_COUNT
	.align		4
        /*006c*/ 	.byte	0x03, 0x1b
        /*006e*/ 	.short	0x00ff


	//----- nvinfo : EIATTR_MERCURY_ISA_VERSION
	.align		4
        /*0070*/ 	.byte	0x03, 0x5f
        /*0072*/ 	.short	0x0101


	//----- nvinfo : EIATTR_VRC_CTA_INIT_COUNT
	.align		4
        /*0074*/ 	.byte	0x02, 0x4a
	.zero		1
	.zero		1


	//----- nvinfo : EIATTR_EXIT_INSTR_OFFSETS
	.align		4
        /*0078*/ 	.byte	0x04, 0x1c
        /*007a*/ 	.short	(.L_45 - .L_44)


	//   ....[0]....
.L_44:
        /*007c*/ 	.word	0x00000080


	//   ....[1]....
        /*0080*/ 	.word	0x000002e0


	//----- nvinfo : EIATTR_CBANK_PARAM_SIZE
	.align		4
.L_45:
        /*0084*/ 	.byte	0x03, 0x19
        /*0086*/ 	.short	0x0028


	//----- nvinfo : EIATTR_PARAM_CBANK
	.align		4
        /*0088*/ 	.byte	0x04, 0x0a
        /*008a*/ 	.short	(.L_47 - .L_46)
	.align		4
.L_46:
        /*008c*/ 	.word	index@(.nv.constant0._Z18concatenate_rangesPfPiiiiS_)
        /*0090*/ 	.short	0x0380
        /*0092*/ 	.short	0x0028


	//----- nvinfo : EIATTR_SW_WAR
	.align		4
.L_47:
        /*0094*/ 	.byte	0x04, 0x36
        /*0096*/ 	.short	(.L_49 - .L_48)
.L_48:
        /*0098*/ 	.word	0x00000008
.L_49:


//--------------------- .nv.info._Z6doSwapPfPiiS0_ --------------------------
	.section	.nv.info._Z6doSwapPfPiiS0_,"",@"SHT_CUDA_INFO"
	.sectionflags	@""
	.align	4


	//----- nvinfo : EIATTR_CUDA_API_VERSION
	.align		4
        /*0000*/ 	.byte	0x04, 0x37
        /*0002*/ 	.short	(.L_51 - .L_50)
.L_50:
        /*0004*/ 	.word	0x00000082


	//----- nvinfo : EIATTR_KPARAM_INFO
	.align		4
.L_51:
        /*0008*/ 	.byte	0x04, 0x17
        /*000a*/ 	.short	(.L_53 - .L_52)
.L_52:
        /*000c*/ 	.word	0x00000000
        /*0010*/ 	.short	0x0003
        /*0012*/ 	.short	0x0018
        /*0014*/ 	.byte	0x00, 0xf5, 0x21, 0x00


	//----- nvinfo : EIATTR_KPARAM_INFO
	.align		4
.L_53:
        /*0018*/ 	.byte	0x04, 0x17
        /*001a*/ 	.short	(.L_55 - .L_54)
.L_54:
        /*001c*/ 	.word	0x00000000
        /*0020*/ 	.short	0x0002
        /*0022*/ 	.short	0x0010
        /*0024*/ 	.byte	0x00, 0xf0, 0x11, 0x00


	//----- nvinfo : EIATTR_KPARAM_INFO
	.align		4
.L_55:
        /*0028*/ 	.byte	0x04, 0x17
        /*002a*/ 	.short	(.L_57 - .L_56)
.L_56:
        /*002c*/ 	.word	0x00000000
        /*0030*/ 	.short	0x0001
        /*0032*/ 	.short	0x0008
        /*0034*/ 	.byte	0x00, 0xf5, 0x21, 0x00


	//----- nvinfo : EIATTR_KPARAM_INFO
	.align		4
.L_57:
        /*0038*/ 	.byte	0x04, 0x17
        /*003a*/ 	.short	(.L_59 - .L_58)
.L_58:
        /*003c*/ 	.word	0x00000000
        /*0040*/ 	.short	0x0000
        /*0042*/ 	.short	0x0000
        /*0044*/ 	.byte	0x00, 0xf5, 0x21, 0x00


	//----- nvinfo : EIATTR_SPARSE_MMA_MASK
	.align		4
.L_59:
        /*0048*/ 	.byte	0x03, 0x50
        /*004a*/ 	.short	0x0000


	//----- nvinfo : EIATTR_MAXREG_COUNT
	.align		4
        /*004c*/ 	.byte	0x03, 0x1b
        /*004e*/ 	.short	0x00ff


	//----- nvinfo : EIATTR_MERCURY_ISA_VERSION
	.align		4
        /*0050*/ 	.byte	0x03, 0x5f
        /*0052*/ 	.short	0x0101


	//----- nvinfo : EIATTR_VRC_CTA_INIT_COUNT
	.align		4
        /*0054*/ 	.byte	0x02, 0x4a
	.zero		1
	.zero		1


	//----- nvinfo : EIATTR_EXIT_INSTR_OFFSETS
	.align		4
        /*0058*/ 	.byte	0x04, 0x1c
        /*005a*/ 	.short	(.L_61 - .L_60)


	//   ....[0]....
.L_60:
        /*005c*/ 	.word	0x000000f0


	//   ....[1]....
        /*0060*/ 	.word	0x00000170


	//----- nvinfo : EIATTR_CBANK_PARAM_SIZE
	.align		4
.L_61:
        /*0064*/ 	.byte	0x03, 0x19
        /*0066*/ 	.short	0x0020


	//----- nvinfo : EIATTR_PARAM_CBANK
	.align		4
        /*0068*/ 	.byte	0x04, 0x0a
        /*006a*/ 	.short	(.L_63 - .L_62)
	.align		4
.L_62:
        /*006c*/ 	.word	index@(.nv.constant0._Z6doSwapPfPiiS0_)
        /*0070*/ 	.short	0x0380
        /*0072*/ 	.short	0x0020


	//----- nvinfo : EIATTR_SW_WAR
	.align		4
.L_63:
        /*0074*/ 	.byte	0x04, 0x36
        /*0076*/ 	.short	(.L_65 - .L_64)
.L_64:
        /*0078*/ 	.word	0x00000008
.L_65:


//--------------------- .nv.info._Z15reduceBlockMaxsPfPiS0_i --------------------------
	.section	.nv.info._Z15reduceBlockMaxsPfPiS0_i,"",@"SHT_CUDA_INFO"
	.sectionflags	@""
	.align	4


	//----- nvinfo : EIATTR_CUDA_API_VERSION
	.align		4
        /*0000*/ 	.byte	0x04, 0x37
        /*0002*/ 	.short	(.L_67 - .L_66)
.L_66:
        /*0004*/ 	.word	0x00000082


	//----- nvinfo : EIATTR_KPARAM_INFO
	.align		4
.L_67:
        /*0008*/ 	.byte	0x04, 0x17
        /*000a*/ 	.short	(.L_69 - .L_68)
.L_68:
        /*000c*/ 	.word	0x00000000
        /*0010*/ 	.short	0x0003
        /*0012*/ 	.short	0x0018
        /*0014*/ 	.byte	0x00, 0xf0, 0x11, 0x00


	//----- nvinfo : EIATTR_KPARAM_INFO
	.align		4
.L_69:
        /*0018*/ 	.byte	0x04, 0x17
        /*001a*/ 	.short	(.L_71 - .L_70)
.L_70:
        /*001c*/ 	.word	0x00000000
        /*0020*/ 	.short	0x0002
        /*0022*/ 	.short	0x0010
        /*0024*/ 	.byte	0x00, 0xf5, 0x21, 0x00


	//----- nvinfo : EIATTR_KPARAM_INFO
	.align		4
.L_71:
        /*0028*/ 	.byte	0x04, 0x17
        /*002a*/ 	.short	(.L_73 - .L_72)
.L_72:
        /*002c*/ 	.word	0x00000000
        /*0030*/ 	.short	0x0001
        /*0032*/ 	.short	0x0008
        /*0034*/ 	.byte	0x00, 0xf5, 0x21, 0x00


	//----- nvinfo : EIATTR_KPARAM_INFO
	.align		4
.L_73:
        /*0038*/ 	.byte	0x04, 0x17
        /*003a*/ 	.short	(.L_75 - .L_74)
.L_74:
        /*003c*/ 	.word	0x00000000
        /*0040*/ 	.short	0x0000
        /*0042*/ 	.short	0x0000
        /*0044*/ 	.byte	0x00, 0xf5, 0x21, 0x00


	//----- nvinfo : EIATTR_SPARSE_MMA_MASK
	.align		4
.L_75:
        /*0048*/ 	.byte	0x03, 0x50
        /*004a*/ 	.short	0x0000


	//----- nvinfo : EIATTR_MAXREG_COUNT
	.align		4
        /*004c*/ 	.byte	0x03, 0x1b
        /*004e*/ 	.short	0x00ff


	//----- nvinfo : EIATTR_MERCURY_ISA_VERSION
	.align		4
        /*0050*/ 	.byte	0x03, 0x5f
        /*0052*/ 	.short	0x0101


	//----- nvinfo : EIATTR_VRC_CTA_INIT_COUNT
	.align		4
        /*0054*/ 	.byte	0x02, 0x4a
	.zero		1
	.zero		1


	//----- nvinfo : EIATTR_EXIT_INSTR_OFFSETS
	.align		4
        /*0058*/ 	.byte	0x04, 0x1c
        /*005a*/ 	.short	(.L_77 - .L_76)


	//   ....[0]....
.L_76:
        /*005c*/ 	.word	0x00000c20


	//----- nvinfo : EIATTR_CBANK_PARAM_SIZE
	.align		4
.L_77:
        /*0060*/ 	.byte	0x03, 0x19
        /*0062*/ 	.short	0x001c


	//----- nvinfo : EIATTR_PARAM_CBANK
	.align		4
        /*0064*/ 	.byte	0x04, 0x0a
        /*0066*/ 	.short	(.L_79 - .L_78)
	.align		4
.L_78:
        /*0068*/ 	.word	index@(.nv.constant0._Z15reduceBlockMaxsPfPiS0_i)
        /*006c*/ 	.short	0x0380
        /*006e*/ 	.short	0x001c


	//----- nvinfo : EIATTR_SW_WAR
	.align		4
.L_79:
        /*0070*/ 	.byte	0x04, 0x36
        /*0072*/ 	.short	(.L_81 - .L_80)
.L_80:
        /*0074*/ 	.word	0x00000008
.L_81:


//--------------------- .nv.info._Z12findLocalMaxPfS_Piii --------------------------
	.section	.nv.info._Z12findLocalMaxPfS_Piii,"",@"SHT_CUDA_INFO"
	.sectionflags	@""
	.align	4


	//----- nvinfo : EIATTR_CUDA_API_VERSION
	.align		4
        /*0000*/ 	.byte	0x04, 0x37
        /*0002*/ 	.short	(.L_83 - .L_82)
.L_82:
        /*0004*/ 	.word	0x00000082


	//----- nvinfo : EIATTR_KPARAM_INFO
	.align		4
.L_83:
        /*0008*/ 	.byte	0x04, 0x17
        /*000a*/ 	.short	(.L_85 - .L_84)
.L_84:
        /*000c*/ 	.word	0x00000000
        /*0010*/ 	.short	0x0004
        /*0012*/ 	.short	0x001c
        /*0014*/ 	.byte	0x00, 0xf0, 0x11, 0x00


	//----- nvinfo : EIATTR_KPARAM_INFO
	.align		4
.L_85:
        /*0018*/ 	.byte	0x04, 0x17
        /*001a*/ 	.short	(.L_87 - .L_86)
.L_86:
        /*001c*/ 	.word	0x00000000
        /*0020*/ 	.short	0x0003
        /*0022*/ 	.short	0x0018
        /*0024*/ 	.byte	0x00, 0xf0, 0x11, 0x00


	//----- nvinfo : EIATTR_KPARAM_INFO
	.align		4
.L_87:
        /*0028*/ 	.byte	0x04, 0x17
        /*002a*/ 	.short	(.L_89 - .L_88)
.L_88:
        /*002c*/ 	.word	0x00000000
        /*0030*/ 	.short	0x0002
        /*0032*/ 	.short	0x0010
        /*0034*/ 	.byte	0x00, 0xf5, 0x21, 0x00


	//----- nvinfo : EIATTR_KPARAM_INFO
	.align		4
.L_89:
        /*0038*/ 	.byte	0x04, 0x17
        /*003a*/ 	.short	(.L_91 - .L_90)
.L_90:
        /*003c*/ 	.word	0x00000000
        /*0040*/ 	.short	0x0001
        /*0042*/ 	.short	0x0008
        /*0044*/ 	.byte	0x00, 0xf5, 0x21, 0x00


	//----- nvinfo : EIATTR_KPARAM_INFO
	.align		4
.L_91:
        /*0048*/ 	.byte	0x04, 0x17
        /*004a*/ 	.short	(.L_93 - .L_92)
.L_92:
        /*004c*/ 	.word	0x00000000
        /*0050*/ 	.short	0x0000
        /*0052*/ 	.short	0x0000
        /*0054*/ 	.byte	0x00, 0xf5, 0x21, 0x00


	//----- nvinfo : EIATTR_SPARSE_MMA_MASK
	.align		4
.L_93:
        /*0058*/ 	.byte	0x03, 0x50
        /*005a*/ 	.short	0x0000


	//----- nvinfo : EIATTR_MAXREG_COUNT
	.align		4
        /*005c*/ 	.byte	0x03, 0x1b
        /*005e*/ 	.short	0x00ff


	//----- nvinfo : EIATTR_NUM_BARRIERS
	.align		4
        /*0060*/ 	.byte	0x02, 0x4c
        /*0062*/ 	.byte	0x01
	.zero		1


	//----- nvinfo : EIATTR_MERCURY_ISA_VERSION
	.align		4
        /*0064*/ 	.byte	0x03, 0x5f
        /*0066*/ 	.short	0x0101


	//----- nvinfo : EIATTR_VRC_CTA_INIT_COUNT
	.align		4
        /*0068*/ 	.byte	0x02, 0x4a
	.zero		1
	.zero		1


	//----- nvinfo : EIATTR_EXIT_INSTR_OFFSETS
	.align		4
        /*006c*/ 	.byte	0x04, 0x1c
        /*006e*/ 	.short	(.L_95 - .L_94)


	//   ....[0]....
.L_94:
        /*0070*/ 	.word	0x000002e0


	//   ....[1]....
        /*0074*/ 	.word	0x000003a0


	//----- nvinfo : EIATTR_CRS_STACK_SIZE
	.align		4
.L_95:
        /*0078*/ 	.byte	0x04, 0x1e
        /*007a*/ 	.short	(.L_97 - .L_96)
.L_96:
        /*007c*/ 	.word	0x00000000


	//----- nvinfo : EIATTR_CBANK_PARAM_SIZE
	.align		4
.L_97:
        /*0080*/ 	.byte	0x03, 0x19
        /*0082*/ 	.short	0x0020


	//----- nvinfo : EIATTR_PARAM_CBANK
	.align		4
        /*0084*/ 	.byte	0x04, 0x0a
        /*0086*/ 	.short	(.L_99 - .L_98)
	.align		4
.L_98:
        /*0088*/ 	.word	index@(.nv.constant0._Z12findLocalMaxPfS_Piii)
        /*008c*/ 	.short	0x0380
        /*008e*/ 	.short	0x0020


	//----- nvinfo : EIATTR_SW_WAR
	.align		4
.L_99:
        /*0090*/ 	.byte	0x04, 0x36
        /*0092*/ 	.short	(.L_101 - .L_100)
.L_100:
        /*0094*/ 	.word	0x00000008
.L_101:


//--------------------- .nv.info._Z14find_delegatesPfS_ii --------------------------
	.section	.nv.info._Z14find_delegatesPfS_ii,"",@"SHT_CUDA_INFO"
	.sectionflags	@""
	.align	4


	//----- nvinfo : EIATTR_CUDA_API_VERSION
	.align		4
        /*0000*/ 	.byte	0x04, 0x37
        /*0002*/ 	.short	(.L_103 - .L_102)
.L_102:
        /*0004*/ 	.word	0x00000082


	//----- nvinfo : EIATTR_KPARAM_INFO
	.align		4
.L_103:
        /*0008*/ 	.byte	0x04, 0x17
        /*000a*/ 	.short	(.L_105 - .L_104)
.L_104:
        /*000c*/ 	.word	0x00000000
        /*0010*/ 	.short	0x0003
        /*0012*/ 	.short	0x0014
        /*0014*/ 	.byte	0x00, 0xf0, 0x11, 0x00


	//----- nvinfo : EIATTR_KPARAM_INFO
	.align		4
.L_105:
        /*0018*/ 	.byte	0x04, 0x17
        /*001a*/ 	.short	(.L_107 - .L_106)
.L_106:
        /*001c*/ 	.word	0x00000000
        /*0020*/ 	.short	0x0002
        /*0022*/ 	.short	0x0010
        /*0024*/ 	.byte	0x00, 0xf0, 0x11, 0x00


	//----- nvinfo : EIATTR_KPARAM_INFO
	.align		4
.L_107:
        /*0028*/ 	.byte	0x04, 0x17
        /*002a*/ 	.short	(.L_109 - .L_108)
.L_108:
        /*002c*/ 	.word	0x00000000
        /*0030*/ 	.short	0x0001
        /*0032*/ 	.short	0x0008
        /*0034*/ 	.byte	0x00, 0xf5, 0x21, 0x00


	//----- nvinfo : EIATTR_KPARAM_INFO
	.align		4
.L_109:
        /*0038*/ 	.byte	0x04, 0x17
        /*003a*/ 	.short	(.L_111 - .L_110)
.L_110:
        /*003c*/ 	.word	0x00000000
        /*0040*/ 	.short	0x0000
        /*0042*/ 	.short	0x0000
        /*0044*/ 	.byte	0x00, 0xf5, 0x21, 0x00


	//----- nvinfo : EIATTR_SPARSE_MMA_MASK
	.align		4
.L_111:
        /*0048*/ 	.byte	0x03, 0x50
        /*004a*/ 	.short	0x0000


	//----- nvinfo : EIATTR_MAXREG_COUNT
	.align		4
        /*004c*/ 	.byte	0x03, 0x1b
        /*004e*/ 	.short	0x00ff


	//----- nvinfo : EIATTR_MERCURY_ISA_VERSION
	.align		4
        /*0050*/ 	.byte	0x03, 0x5f
        /*0052*/ 	.short	0x0101


	//----- nvinfo : EIATTR_VRC_CTA_INIT_COUNT
	.align		4
        /*0054*/ 	.byte	0x02, 0x4a
	.zero		1
	.zero		1


	//----- nvinfo : EIATTR_EXIT_INSTR_OFFSETS
	.align		4
        /*0058*/ 	.byte	0x04, 0x1c
        /*005a*/ 	.short	(.L_113 - .L_112)


	//   ....[0]....
.L_112:
        /*005c*/ 	.word	0x000009b0


	//----- nvinfo : EIATTR_CRS_STACK_SIZE
	.align		4
.L_113:
        /*0060*/ 	.byte	0x04, 0x1e
        /*0062*/ 	.short	(.L_115 - .L_114)
.L_114:
        /*0064*/ 	.word	0x00000000


	//----- nvinfo : EIATTR_CBANK_PARAM_SIZE
	.align		4
.L_115:
        /*0068*/ 	.byte	0x03, 0x19
        /*006a*/ 	.short	0x0018


	//----- nvinfo : EIATTR_PARAM_CBANK
	.align		4
        /*006c*/ 	.byte	0x04, 0x0a
        /*006e*/ 	.short	(.L_117 - .L_116)
	.align		4
.L_116:
        /*0070*/ 	.word	index@(.nv.constant0._Z14find_delegatesPfS_ii)
        /*0074*/ 	.short	0x0380
        /*0076*/ 	.short	0x0018


	//----- nvinfo : EIATTR_SW_WAR
	.align		4
.L_117:
        /*0078*/ 	.byte	0x04, 0x36
        /*007a*/ 	.short	(.L_119 - .L_118)
.L_118:
        /*007c*/ 	.word	0x00000008
.L_119:


//--------------------- .nv.callgraph             --------------------------
	.section	.nv.callgraph,"",@"SHT_CUDA_CALLGRAPH"
	.align	4
	.sectionentsize	8
	.align		4
        /*0000*/ 	.word	0x00000000
	.align		4
        /*0004*/ 	.word	0xffffffff
	.align		4
        /*0008*/ 	.word	0x00000000
	.align		4
        /*000c*/ 	.word	0xfffffffe
	.align		4
        /*0010*/ 	.word	0x00000000
	.align		4
        /*0014*/ 	.word	0xfffffffd
	.align		4
        /*0018*/ 	.word	0x00000000
	.align		4
        /*001c*/ 	.word	0xfffffffc


//--------------------- .text._Z18concatenate_rangesPfPiiiiS_ --------------------------
	.section	.text._Z18concatenate_rangesPfPiiiiS_,"ax",@progbits
	.align	128
        .global         _Z18concatenate_rangesPfPiiiiS_
        .type           _Z18concatenate_rangesPfPiiiiS_,@function
        .size           _Z18concatenate_rangesPfPiiiiS_,(.L_x_26 - _Z18concatenate_rangesPfPiiiiS_)
        .other          _Z18concatenate_rangesPfPiiiiS_,@"STO_CUDA_ENTRY STV_DEFAULT"
_Z18concatenate_rangesPfPiiiiS_:
.text._Z18concatenate_rangesPfPiiiiS_:
[----:B------:R-:W-:Y:S01]  /*0000*/  LDC R1, c[0x0][0x37c] ;  /* 0x0000df00ff017b82 */ /* 0x000fe20000000800 */
[----:B------:R-:W0:Y:S07]  /*0010*/  S2R R0, SR_CTAID.X ;  /* 0x0000000000007919 */ /* 0x000e2e0000002500 */
[----:B------:R-:W1:Y:S01]  /*0020*/  LDC.64 R2, c[0x0][0x390] ;  /* 0x0000e400ff027b82 */ /* 0x000e620000000a00 */
[----:B------:R-:W0:Y:S01]  /*0030*/  LDCU UR4, c[0x0][0x360] ;  /* 0x00006c00ff0477ac */ /* 0x000e220008000800 */
[----:B------:R-:W0:Y:S02]  /*0040*/  S2R R5, SR_TID.X ;  /* 0x0000000000057919 */ /* 0x000e240000002100 */
[----:B0-----:R-:W-:-:S02]  /*0050*/  IMAD R0, R0, UR4, R5 ;  /* 0x0000000400007c24 */ /* 0x001fc4000f8e0205 */
[----:B-1----:R-:W-:-:S05]  /*0060*/  IMAD R5, R3, R2, RZ ;  /* 0x0000000203057224 */ /* 0x002fca00078e02ff */
[----:B------:R-:W-:-:S13]  /*0070*/  ISETP.GE.AND P0, PT, R0, R5, PT ;  /* 0x000000050000720c */ /* 0x000fda0003f06270 */
[----:B------:R-:W-:Y:S05]  /*0080*/  @P0 EXIT ;  /* 0x000000000000094d */ /* 0x000fea0003800000 */
[----:B------:R-:W-:Y:S01]  /*0090*/  IABS R7, R3 ;  /* 0x0000000300077213 */ /* 0x000fe20000000000 */
[----:B------:R-:W0:Y:S01]  /*00a0*/  LDCU.64 UR4, c[0x0][0x358] ;  /* 0x00006b00ff0477ac */ /* 0x000e220008000a00 */
[----:B------:R-:W-:Y:S02]  /*00b0*/  IABS R8, R0 ;  /* 0x0000000000087213 */ /* 0x000fe40000000000 */
[----:B------:R-:W1:Y:S08]  /*00c0*/  I2F.RP R2, R7 ;  /* 0x0000000700027306 */ /* 0x000e700000209400 */
[----:B-1----:R-:W1:Y:S02]  /*00d0*/  MUFU.RCP R2, R2 ;  /* 0x0000000200027308 */ /* 0x002e640000001000 */
[----:B-1----:R-:W-:-:S06]  /*00e0*/  IADD3 R4, PT, PT, R2, 0xffffffe, RZ ;  /* 0x0ffffffe02047810 */ /* 0x002fcc0007ffe0ff */
[----:B------:R1:W2:Y:S02]  /*00f0*/  F2I.FTZ.U32.TRUNC.NTZ R5, R4 ;  /* 0x0000000400057305 */ /* 0x0002a4000021f000 */
[----:B-1----:R-:W-:Y:S02]  /*0100*/  HFMA2 R4, -RZ, RZ, 0, 0 ;  /* 0x00000000ff047431 */ /* 0x002fe400000001ff */
[----:B--2---:R-:W-:-:S04]  /*0110*/  IMAD.MOV R6, RZ, RZ, -R5 ;  /* 0x000000ffff067224 */ /* 0x004fc800078e0a05 */
[----:B------:R-:W-:-:S04]  /*0120*/  IMAD R9, R6, R7, RZ ;  /* 0x0000000706097224 */ /* 0x000fc800078e02ff */
[----:B------:R-:W-:-:S06]  /*0130*/  IMAD.HI.U32 R5, R5, R9, R4 ;  /* 0x0000000905057227 */ /* 0x000fcc00078e0004 */
[----:B------:R-:W-:Y:S02]  /*0140*/  IMAD.HI.U32 R6, R5, R8, RZ ;  /* 0x0000000805067227 */ /* 0x000fe400078e00ff */
[----:B------:R-:W1:Y:S02]  /*0150*/  LDC.64 R4, c[0x0][0x388] ;  /* 0x0000e200ff047b82 */ /* 0x000e640000000a00 */
[----:B------:R-:W-:-:S04]  /*0160*/  IMAD.MOV R2, RZ, RZ, -R6 ;  /* 0x000000ffff027224 */ /* 0x000fc800078e0a06 */
[----:B------:R-:W-:-:S05]  /*0170*/  IMAD R2, R7, R2, R8 ;  /* 0x0000000207027224 */ /* 0x000fca00078e0208 */
[----:B------:R-:W-:-:S13]  /*0180*/  ISETP.GT.U32.AND P2, PT, R7, R2, PT ;  /* 0x000000020700720c */ /* 0x000fda0003f44070 */
[-C--:B------:R-:W-:Y:S01]  /*0190*/  @!P2 IADD3 R2, PT, PT, R2, -R7.reuse, RZ ;  /* 0x800000070202a210 */ /* 0x080fe20007ffe0ff */
[----:B------:R-:W-:Y:S01]  /*01a0*/  @!P2 VIADD R6, R6, 0x1 ;  /* 0x000000010606a836 */ /* 0x000fe20000000000 */
[----:B------:R-:W-:Y:S02]  /*01b0*/  ISETP.NE.AND P2, PT, R3, RZ, PT ;  /* 0x000000ff0300720c */ /* 0x000fe40003f45270 */
[----:B------:R-:W-:Y:S02]  /*01c0*/  ISETP.GE.U32.AND P0, PT, R2, R7, PT ;  /* 0x000000070200720c */ /* 0x000fe40003f06070 */
[----:B------:R-:W-:-:S04]  /*01d0*/  LOP3.LUT R2, R0, R3, RZ, 0x3c, !PT ;  /* 0x0000000300027212 */ /* 0x000fc800078e3cff */
[----:B------:R-:W-:-:S07]  /*01e0*/  ISETP.GE.AND P1, PT, R2, RZ, PT ;  /* 0x000000ff0200720c */ /* 0x000fce0003f26270 */
[----:B------:R-:W-:-:S05]  /*01f0*/  @P0 IADD3 R6, PT, PT, R6, 0x1, RZ ;  /* 0x0000000106060810 */ /* 0x000fca0007ffe0ff */
[----:B------:R-:W-:Y:S02]  /*0200*/  IMAD.MOV.U32 R9, RZ, RZ, R6 ;  /* 0x000000ffff097224 */ /* 0x000fe400078e0006 */
[----:B------:R-:W2:Y:S03]  /*0210*/  LDC.64 R6, c[0x0][0x380] ;  /* 0x0000e000ff067b82 */ /* 0x000ea60000000a00 */
[----:B------:R-:W-:Y:S02]  /*0220*/  @!P1 IADD3 R9, PT, PT, -R9, RZ, RZ ;  /* 0x000000ff09099210 */ /* 0x000fe40007ffe1ff */
[----:B------:R-:W-:-:S05]  /*0230*/  @!P2 LOP3.LUT R9, RZ, R3, RZ, 0x33, !PT ;  /* 0x00000003ff09a212 */ /* 0x000fca00078e33ff */
[----:B-1----:R-:W-:-:S06]  /*0240*/  IMAD.WIDE R4, R9, 0x4, R4 ;  /* 0x0000000409047825 */ /* 0x002fcc00078e0204 */
[----:B0-----:R-:W3:Y:S01]  /*0250*/  LDG.E R4, desc[UR4][R4.64] ;  /* 0x0000000404047981 */ /* 0x001ee2000c1e1900 */
[----:B------:R-:W-:-:S05]  /*0260*/  IADD3 R2, PT, PT, -R9, RZ, RZ ;  /* 0x000000ff09027210 */ /* 0x000fca0007ffe1ff */
[----:B------:R-:W-:-:S04]  /*0270*/  IMAD R2, R3, R2, R0 ;  /* 0x0000000203027224 */ /* 0x000fc800078e0200 */
[----:B---3--:R-:W-:-:S04]  /*0280*/  IMAD R3, R4, R3, R2 ;  /* 0x0000000304037224 */ /* 0x008fc800078e0202 */
[----:B--2---:R-:W-:Y:S02]  /*0290*/  IMAD.WIDE R2, R3, 0x4, R6 ;  /* 0x0000000403027825 */ /* 0x004fe400078e0206 */
[----:B------:R-:W0:Y:S04]  /*02a0*/  LDC.64 R6, c[0x0][0x3a0] ;  /* 0x0000e800ff067b82 */ /* 0x000e280000000a00 */
[----:B------:R-:W2:Y:S01]  /*02b0*/  LDG.E R3, desc[UR4][R2.64] ;  /* 0x0000000402037981 */ /* 0x000ea2000c1e1900 */
[----:B0-----:R-:W-:-:S05]  /*02c0*/  IMAD.WIDE R6, R0, 0x4, R6 ;  /* 0x0000000400067825 */ /* 0x001fca00078e0206 */
[----:B--2---:R-:W-:Y:S01]  /*02d0*/  STG.E desc[UR4][R6.64], R3 ;  /* 0x0000000306007986 */ /* 0x004fe2000c101904 */
[----:B------:R-:W-:Y:S05]  /*02e0*/  EXIT ;  /* 0x000000000000794d */ /* 0x000fea0003800000 */
.L_x_0:
[----:B------:R-:W-:-:S00]  /*02f0*/  BRA `(.L_x_0) ;  /* 0xfffffffc00fc7947 */ /* 0x000fc0000383ffff */
[----:B------:R-:W-:-:S00]  /*0300*/  NOP ;  /* 0x0000000000007918 */ /* 0x000fc00000000000 */
[----:B------:R-:W-:-:S00]  /*0310*/  NOP ;  /* 0x0000000000007918 */ /* 0x000fc00000000000 */
[----:B------:R-:W-:-:S00]  /*0320*/  NOP ;  /* 0x0000000000007918 */ /* 0x000fc00000000000 */
[----:B------:R-:W-:-:S00]  /*0330*/  NOP ;  /* 0x0000000000007918 */ /* 0x000fc00000000000 */
[----:B------:R-:W-:-:S00]  /*0340*/  NOP ;  /* 0x0000000000007918 */ /* 0x000fc00000000000 */
[----:B------:R-:W-:-:S00]  /*0350*/  NOP ;  /* 0x0000000000007918 */ /* 0x000fc00000000000 */
[----:B------:R-:W-:-:S00]  /*0360*/  NOP ;  /* 0x0000000000007918 */ /* 0x000fc00000000000 */
[----:B------:R-:W-:-:S00]  /*0370*/  NOP ;  /* 0x0000000000007918 */ /* 0x000fc00000000000 */
.L_x_26:


//--------------------- .text._Z6doSwapPfPiiS0_   --------------------------
	.section	.text._Z6doSwapPfPiiS0_,"ax",@progbits
	.align	128
        .global         _Z6doSwapPfPiiS0_
        .type           _Z6doSwapPfPiiS0_,@function
        .size           _Z6doSwapPfPiiS0_,(.L_x_27 - _Z6doSwapPfPiiS0_)
        .other          _Z6doSwapPfPiiS0_,@"STO_CUDA_ENTRY STV_DEFAULT"
_Z6doSwapPfPiiS0_:
.text._Z6doSwapPfPiiS0_:
[----:B------:R-:W-:Y:S08]  /*0000*/  LDC R1, c[0x0][0x37c] ;  /* 0x0000df00ff017b82 */ /* 0x000ff00000000800 */
[----:B------:R-:W0:Y:S01]  /*0010*/  LDC.64 R2, c[0x0][0x398] ;  /* 0x0000e600ff027b82 */ /* 0x000e220000000a00 */
[----:B------:R-:W0:Y:S01]  /*0020*/  LDCU.64 UR4, c[0x0][0x358] ;  /* 0x00006b00ff0477ac */ /* 0x000e220008000a00 */
[----:B------:R-:W1:Y:S06]  /*0030*/  LDCU.64 UR6, c[0x0][0x388] ;  /* 0x00007100ff0677ac */ /* 0x000e6c0008000a00 */
[----:B------:R-:W2:Y:S08]  /*0040*/  LDC.64 R4, c[0x0][0x380] ;  /* 0x0000e000ff047b82 */ /* 0x000eb00000000a00 */
[----:B------:R-:W3:Y:S01]  /*0050*/  LDC R15, c[0x0][0x390] ;  /* 0x0000e400ff0f7b82 */ /* 0x000ee20000000800 */
[----:B0-----:R-:W2:Y:S01]  /*0060*/  LDG.E R9, desc[UR4][R2.64] ;  /* 0x0000000402097981 */ /* 0x001ea2000c1e1900 */
[----:B-1----:R-:W-:-:S04]  /*0070*/  ISETP.NE.U32.AND P0, PT, RZ, UR6, PT ;  /* 0x00000006ff007c0c */ /* 0x002fc8000bf05070 */
[----:B------:R-:W-:Y:S01]  /*0080*/  ISETP.NE.AND.EX P0, PT, RZ, UR7, PT, P0 ;  /* 0x00000007ff007c0c */ /* 0x000fe2000bf05300 */
[----:B--2---:R-:W-:-:S04]  /*0090*/  IMAD.WIDE R6, R9, 0x4, R4 ;  /* 0x0000000409067825 */ /* 0x004fc800078e0204 */
[----:B---3--:R-:W-:Y:S01]  /*00a0*/  IMAD.WIDE R4, R15, 0x4, R4 ;  /* 0x000000040f047825 */ /* 0x008fe200078e0204 */
[----:B------:R-:W2:Y:S04]  /*00b0*/  LDG.E R13, desc[UR4][R6.64] ;  /* 0x00000004060d7981 */ /* 0x000ea8000c1e1900 */
[----:B------:R-:W3:Y:S04]  /*00c0*/  LDG.E R11, desc[UR4][R4.64] ;  /* 0x00000004040b7981 */ /* 0x000ee8000c1e1900 */
[----:B--2---:R0:W-:Y:S04]  /*00d0*/  STG.E desc[UR4][R4.64], R13 ;  /* 0x0000000d04007986 */ /* 0x0041e8000c101904 */
[----:B---3--:R0:W-:Y:S01]  /*00e0*/  STG.E desc[UR4][R6.64], R11 ;  /* 0x0000000b06007986 */ /* 0x0081e2000c101904 */
[----:B------:R-:W-:Y:S05]  /*00f0*/  @!P0 EXIT ;  /* 0x000000000000894d */ /* 0x000fea0003800000 */
[----:B------:R-:W0:Y:S02]  /*0100*/  LDC.64 R2, c[0x0][0x388] ;  /* 0x0000e200ff027b82 */ /* 0x000e240000000a00 */
[----:B0-----:R-:W-:-:S04]  /*0110*/  IMAD.WIDE R4, R9, 0x4, R2 ;  /* 0x0000000409047825 */ /* 0x001fc800078e0202 */
[----:B------:R-:W-:Y:S01]  /*0120*/  IMAD.WIDE R2, R15, 0x4, R2 ;  /* 0x000000040f027825 */ /* 0x000fe200078e0202 */
[----:B------:R-:W2:Y:S04]  /*0130*/  LDG.E R9, desc[UR4][R4.64] ;  /* 0x0000000404097981 */ /* 0x000ea8000c1e1900 */
[----:B------:R-:W3:Y:S04]  /*0140*/  LDG.E R7, desc[UR4][R2.64] ;  /* 0x0000000402077981 */ /* 0x000ee8000c1e1900 */
[----:B--2---:R-:W-:Y:S04]  /*0150*/  STG.E desc[UR4][R2.64], R9 ;  /* 0x0000000902007986 */ /* 0x004fe8000c101904 */
[----:B---3--:R-:W-:Y:S01]  /*0160*/  STG.E desc[UR4][R4.64], R7 ;  /* 0x0000000704007986 */ /* 0x008fe2000c101904 */
[----:B------:R-:W-:Y:S05]  /*0170*/  EXIT ;  /* 0x000000000000794d */ /* 0x000fea0003800000 */
.L_x_1:
        /* <DEDUP_REMOVED lines=16> */
.L_x_27:


//--------------------- .text._Z15reduceBlockMaxsPfPiS0_i --------------------------
	.section	.text._Z15reduceBlockMaxsPfPiS0_i,"ax",@progbits
	.align	128
        .global         _Z15reduceBlockMaxsPfPiS0_i
        .type           _Z15reduceBlockMaxsPfPiS0_i,@function
        .size           _Z15reduceBlockMaxsPfPiS0_i,(.L_x_28 - _Z15reduceBlockMaxsPfPiS0_i)
        .other          _Z15reduceBlockMaxsPfPiS0_i,@"STO_CUDA_ENTRY STV_DEFAULT"
_Z15reduceBlockMaxsPfPiS0_i:
.text._Z15reduceBlockMaxsPfPiS0_i:
[----:B------:R-:W-:Y:S01]  /*0000*/  LDC R1, c[0x0][0x37c] ;  /* 0x0000df00ff017b82 */ /* 0x000fe20000000800 */
[----:B------:R-:W0:Y:S01]  /*0010*/  LDCU UR4, c[0x0][0x398] ;  /* 0x00007300ff0477ac */ /* 0x000e220008000800 */
[----:B------:R-:W-:Y:S01]  /*0020*/  IMAD.MOV.U32 R0, RZ, RZ, -0x1 ;  /* 0xffffffffff007424 */ /* 0x000fe200078e00ff */
[----:B------:R-:W1:Y:S01]  /*0030*/  LDCU.64 UR14, c[0x0][0x358] ;  /* 0x00006b00ff0e77ac */ /* 0x000e620008000a00 */
[----:B0-----:R-:W-:-:S09]  /*0040*/  UISETP.GE.AND UP0, UPT, UR4, 0x1, UPT ;  /* 0x000000010400788c */ /* 0x001fd2000bf06270 */
[----:B-1----:R-:W-:Y:S05]  /*0050*/  BRA.U !UP0, `(.L_x_2) ;  /* 0x0000000908e87547 */ /* 0x002fea000b800000 */
[----:B------:R-:W-:Y:S01]  /*0060*/  UISETP.GE.U32.AND UP1, UPT, UR4, 0x10, UPT ;  /* 0x000000100400788c */ /* 0x000fe2000bf26070 */
[----:B------:R-:W-:Y:S01]  /*0070*/  HFMA2 R3, -RZ, RZ, 0, 0 ;  /* 0x00000000ff037431 */ /* 0x000fe200000001ff */
[----:B------:R-:W-:Y:S01]  /*0080*/  ULOP3.LUT UR12, UR4, 0xf, URZ, 0xc0, !UPT ;  /* 0x0000000f040c7892 */ /* 0x000fe2000f8ec0ff */
[----:B------:R-:W-:Y:S02]  /*0090*/  IMAD.MOV.U32 R2, RZ, RZ, -0x800001 ;  /* 0xff7fffffff027424 */ /* 0x000fe400078e00ff */
[----:B------:R-:W-:Y:S01]  /*00a0*/  IMAD.MOV.U32 R0, RZ, RZ, -0x1 ;  /* 0xffffffffff007424 */ /* 0x000fe200078e00ff */
[----:B------:R-:W-:-:S03]  /*00b0*/  UISETP.NE.AND UP0, UPT, UR12, URZ, UPT ;  /* 0x000000ff0c00728c */ /* 0x000fc6000bf05270 */
[----:B------:R-:W-:Y:S08]  /*00c0*/  BRA.U !UP1, `(.L_x_3) ;  /* 0x00000005095c7547 */ /* 0x000ff0000b800000 */
[----:B------:R-:W0:Y:S01]  /*00d0*/  LDCU.128 UR8, c[0x0][0x380] ;  /* 0x00007000ff0877ac */ /* 0x000e220008000c00 */
[----:B------:R-:W-:Y:S02]  /*00e0*/  IMAD.MOV.U32 R2, RZ, RZ, -0x800001 ;  /* 0xff7fffffff027424 */ /* 0x000fe400078e00ff */
[----:B------:R-:W-:Y:S01]  /*00f0*/  IMAD.MOV.U32 R0, RZ, RZ, -0x1 ;  /* 0xffffffffff007424 */ /* 0x000fe200078e00ff */
[----:B------:R-:W-:-:S06]  /*0100*/  ULOP3.LUT UR4, UR4, 0x7ffffff0, URZ, 0xc0, !UPT ;  /* 0x7ffffff004047892 */ /* 0x000fcc000f8ec0ff */
[----:B------:R-:W-:Y:S01]  /*0110*/  IMAD.U32 R3, RZ, RZ, UR4 ;  /* 0x00000004ff037e24 */ /* 0x000fe2000f8e00ff */
[----:B0-----:R-:W-:Y:S02]  /*0120*/  UIADD3 UR7, UP1, UPT, UR8, 0x20, URZ ;  /* 0x0000002008077890 */ /* 0x001fe4000ff3e0ff */
[----:B------:R-:W-:Y:S02]  /*0130*/  UIADD3 UR5, UP2, UPT, UR10, 0x20, URZ ;  /* 0x000000200a057890 */ /* 0x000fe4000ff5e0ff */
[----:B------:R-:W-:Y:S02]  /*0140*/  UIADD3.X UR8, UPT, UPT, URZ, UR9, URZ, UP1, !UPT ;  /* 0x00000009ff087290 */ /* 0x000fe40008ffe4ff */
[----:B------:R-:W-:Y:S01]  /*0150*/  UIADD3.X UR6, UPT, UPT, URZ, UR11, URZ, UP2, !UPT ;  /* 0x0000000bff067290 */ /* 0x000fe200097fe4ff */
[----:B------:R-:W-:Y:S01]  /*0160*/  MOV R4, UR7 ;  /* 0x0000000700047c02 */ /* 0x000fe20008000f00 */
[----:B------:R-:W-:Y:S01]  /*0170*/  IMAD.U32 R8, RZ, RZ, UR5 ;  /* 0x00000005ff087e24 */ /* 0x000fe2000f8e00ff */
[----:B------:R-:W-:Y:S01]  /*0180*/  UIADD3 UR9, UPT, UPT, -UR4, URZ, URZ ;  /* 0x000000ff04097290 */ /* 0x000fe2000fffe1ff */
[----:B------:R-:W-:-:S02]  /*0190*/  IMAD.U32 R5, RZ, RZ, UR8 ;  /* 0x00000008ff057e24 */ /* 0x000fc4000f8e00ff */
[----:B------:R-:W-:-:S09]  /*01a0*/  IMAD.U32 R9, RZ, RZ, UR6 ;  /* 0x00000006ff097e24 */ /* 0x000fd2000f8e00ff */
.L_x_4:
[----:B------:R-:W2:Y:S04]  /*01b0*/  LDG.E R11, desc[UR14][R4.64+-0x20] ;  /* 0xffffe00e040b7981 */ /* 0x000ea8000c1e1900 */
[----:B------:R-:W3:Y:S01]  /*01c0*/  LDG.E R13, desc[UR14][R4.64+-0x1c] ;  /* 0xffffe40e040d7981 */ /* 0x000ee2000c1e1900 */
[----:B0-----:R-:W-:Y:S01]  /*01d0*/  MOV R6, R8 ;  /* 0x0000000800067202 */ /* 0x001fe20000000f00 */
[----:B------:R-:W-:Y:S02]  /*01e0*/  IMAD.MOV.U32 R7, RZ, RZ, R9 ;  /* 0x000000ffff077224 */ /* 0x000fe400078e0009 */
[----:B------:R-:W4:Y:S01]  /*01f0*/  LDG.E R9, desc[UR14][R4.64+-0x18] ;  /* 0xffffe80e04097981 */ /* 0x000f22000c1e1900 */
[----:B--2---:R-:W-:-:S13]  /*0200*/  FSETP.GT.AND P0, PT, R11, R2, PT ;  /* 0x000000020b00720b */ /* 0x004fda0003f04000 */
[----:B-----5:R0:W2:Y:S01]  /*0210*/  @P0 LDG.E R0, desc[UR14][R6.64+-0x20] ;  /* 0xffffe00e06000981 */ /* 0x0200a2000c1e1900 */
[----:B------:R-:W-:-:S03]  /*0220*/  @P0 IMAD.MOV.U32 R2, RZ, RZ, R11 ;  /* 0x000000ffff020224 */ /* 0x000fc600078e000b */
[----:B------:R-:W4:Y:S02]  /*0230*/  LDG.E R11, desc[UR14][R4.64+-0x14] ;  /* 0xffffec0e040b7981 */ /* 0x000f24000c1e1900 */
[----:B---3--:R-:W-:-:S13]  /*0240*/  FSETP.GT.AND P0, PT, R13, R2, PT ;  /* 0x000000020d00720b */ /* 0x008fda0003f04000 */
[----:B--2---:R0:W2:Y:S01]  /*0250*/  @P0 LDG.E R0, desc[UR14][R6.64+-0x1c] ;  /* 0xffffe40e06000981 */ /* 0x0040a2000c1e1900 */
[----:B------:R-:W-:-:S05]  /*0260*/  @P0 IMAD.MOV.U32 R2, RZ, RZ, R13 ;  /* 0x000000ffff020224 */ /* 0x000fca00078e000d */
[----:B----4-:R-:W-:-:S13]  /*0270*/  FSETP.GT.AND P0, PT, R9, R2, PT ;  /* 0x000000020900720b */ /* 0x010fda0003f04000 */
[----:B--2---:R0:W2:Y:S01]  /*0280*/  @P0 LDG.E R0, desc[UR14][R6.64+-0x18] ;  /* 0xffffe80e06000981 */ /* 0x0040a2000c1e1900 */
[----:B------:R-:W-:-:S03]  /*0290*/  @P0 MOV R2, R9 ;  /* 0x0000000900020202 */ /* 0x000fc60000000f00 */
[----:B------:R-:W3:Y:S01]  /*02a0*/  LDG.E R9, desc[UR14][R4.64+-0x10] ;  /* 0xfffff00e04097981 */ /* 0x000ee2000c1e1900 */
[----:B------:R-:W-:-:S13]  /*02b0*/  FSETP.GT.AND P0, PT, R11, R2, PT ;  /* 0x000000020b00720b */ /* 0x000fda0003f04000 */
[----:B------:R-:W-:Y:S02]  /*02c0*/  @P0 IMAD.MOV.U32 R2, RZ, RZ, R11 ;  /* 0x000000ffff020224 */ /* 0x000fe400078e000b */
[----:B------:R-:W4:Y:S04]  /*02d0*/  LDG.E R11, desc[UR14][R4.64+-0xc] ;  /* 0xfffff40e040b7981 */ /* 0x000f28000c1e1900 */
[----:B--2---:R0:W2:Y:S01]  /*02e0*/  @P0 LDG.E R0, desc[UR14][R6.64+-0x14] ;  /* 0xffffec0e06000981 */ /* 0x0040a2000c1e1900 */
[----:B---3--:R-:W-:-:S13]  /*02f0*/  FSETP.GT.AND P0, PT, R9, R2, PT ;  /* 0x000000020900720b */ /* 0x008fda0003f04000 */
[----:B------:R-:W-:Y:S02]  /*0300*/  @P0 IMAD.MOV.U32 R2, RZ, RZ, R9 ;  /* 0x000000ffff020224 */ /* 0x000fe400078e0009 */
[----:B------:R-:W3:Y:S04]  /*0310*/  LDG.E R9, desc[UR14][R4.64+-0x8] ;  /* 0xfffff80e04097981 */ /* 0x000ee8000c1e1900 */
[----:B--2---:R0:W2:Y:S01]  /*0320*/  @P0 LDG.E R0, desc[UR14][R6.64+-0x10] ;  /* 0xfffff00e06000981 */ /* 0x0040a2000c1e1900 */
[----:B----4-:R-:W-:-:S13]  /*0330*/  FSETP.GT.AND P0, PT, R11, R2, PT ;  /* 0x000000020b00720b */ /* 0x010fda0003f04000 */
[----:B------:R-:W-:Y:S02]  /*0340*/  @P0 IMAD.MOV.U32 R2, RZ, RZ, R11 ;  /* 0x000000ffff020224 */ /* 0x000fe400078e000b */
[----:B------:R-:W4:Y:S04]  /*0350*/  LDG.E R11, desc[UR14][R4.64+-0x4] ;  /* 0xfffffc0e040b7981 */ /* 0x000f28000c1e1900 */
[----:B--2---:R0:W2:Y:S01]  /*0360*/  @P0 LDG.E R0, desc[UR14][R6.64+-0xc] ;  /* 0xfffff40e06000981 */ /* 0x0040a2000c1e1900 */
[----:B---3--:R-:W-:-:S13]  /*0370*/  FSETP.GT.AND P0, PT, R9, R2, PT ;  /* 0x000000020900720b */ /* 0x008fda0003f04000 */
[----:B------:R-:W-:Y:S02]  /*0380*/  @P0 MOV R2, R9 ;  /* 0x0000000900020202 */ /* 0x000fe40000000f00 */
[----:B------:R-:W3:Y:S04]  /*0390*/  LDG.E R9, desc[UR14][R4.64] ;  /* 0x0000000e04097981 */ /* 0x000ee8000c1e1900 */
[----:B--2---:R0:W2:Y:S01]  /*03a0*/  @P0 LDG.E R0, desc[UR14][R6.64+-0x8] ;  /* 0xfffff80e06000981 */ /* 0x0040a2000c1e1900 */
[----:B----4-:R-:W-:-:S13]  /*03b0*/  FSETP.GT.AND P0, PT, R11, R2, PT ;  /* 0x000000020b00720b */ /* 0x010fda0003f04000 */
        /* <DEDUP_REMOVED lines=28> */
[----:B------:R-:W-:Y:S01]  /*0580*/  @P0 MOV R2, R9 ;  /* 0x0000000900020202 */ /* 0x000fe20000000f00 */
[----:B--2---:R0:W2:Y:S03]  /*0590*/  @P0 LDG.E R0, desc[UR14][R6.64+0x18] ;  /* 0x0000180e06000981 */ /* 0x0040a6000c1e1900 */
[----:B----4-:R-:W-:Y:S01]  /*05a0*/  FSETP.GT.AND P0, PT, R11, R2, PT ;  /* 0x000000020b00720b */ /* 0x010fe20003f04000 */
[----:B------:R-:W-:-:S04]  /*05b0*/  UIADD3 UR9, UPT, UPT, UR9, 0x10, URZ ;  /* 0x0000001009097890 */ /* 0x000fc8000fffe0ff */
[----:B------:R-:W-:Y:S01]  /*05c0*/  UISETP.NE.AND UP1, UPT, UR9, URZ, UPT ;  /* 0x000000ff0900728c */ /* 0x000fe2000bf25270 */
[----:B------:R-:W-:Y:S02]  /*05d0*/  IADD3 R4, P1, PT, R4, 0x40, RZ ;  /* 0x0000004004047810 */ /* 0x000fe40007f3e0ff */
[----:B------:R-:W-:-:S05]  /*05e0*/  IADD3 R8, P2, PT, R6, 0x40, RZ ;  /* 0x0000004006087810 */ /* 0x000fca0007f5e0ff */
[----:B--2---:R0:W5:Y:S01]  /*05f0*/  @P0 LDG.E R0, desc[UR14][R6.64+0x1c] ;  /* 0x00001c0e06000981 */ /* 0x004162000c1e1900 */
[----:B------:R-:W-:Y:S02]  /*0600*/  IMAD.X R5, RZ, RZ, R5, P1 ;  /* 0x000000ffff057224 */ /* 0x000fe400008e0605 */
[----:B------:R-:W-:Y:S02]  /*0610*/  IMAD.X R9, RZ, RZ, R7, P2 ;  /* 0x000000ffff097224 */ /* 0x000fe400010e0607 */
[----:B------:R-:W-:Y:S01]  /*0620*/  @P0 IMAD.MOV.U32 R2, RZ, RZ, R11 ;  /* 0x000000ffff020224 */ /* 0x000fe200078e000b */
[----:B------:R-:W-:Y:S06]  /*0630*/  BRA.U UP1, `(.L_x_4) ;  /* 0xfffffff901dc7547 */ /* 0x000fec000b83ffff */
.L_x_3:
[----:B------:R-:W-:Y:S05]  /*0640*/  BRA.U !UP0, `(.L_x_2) ;  /* 0x00000005086c7547 */ /* 0x000fea000b800000 */
[----:B------:R-:W1:Y:S01]  /*0650*/  LDCU UR4, c[0x0][0x398] ;  /* 0x00007300ff0477ac */ /* 0x000e620008000800 */
[----:B------:R-:W-:Y:S02]  /*0660*/  UISETP.GE.U32.AND UP0, UPT, UR12, 0x8, UPT ;  /* 0x000000080c00788c */ /* 0x000fe4000bf06070 */
[----:B-1----:R-:W-:-:S04]  /*0670*/  ULOP3.LUT UR5, UR4, 0x7, URZ, 0xc0, !UPT ;  /* 0x0000000704057892 */ /* 0x002fc8000f8ec0ff */
[----:B------:R-:W-:-:S03]  /*0680*/  UISETP.NE.AND UP1, UPT, UR5, URZ, UPT ;  /* 0x000000ff0500728c */ /* 0x000fc6000bf25270 */
[----:B------:R-:W-:Y:S08]  /*0690*/  BRA.U !UP0, `(.L_x_5) ;  /* 0x0000000108947547 */ /* 0x000ff0000b800000 */
[----:B------:R-:W0:Y:S02]  /*06a0*/  LDC.64 R4, c[0x0][0x380] ;  /* 0x0000e000ff047b82 */ /* 0x000e240000000a00 */
[----:B0-----:R-:W-:-:S06]  /*06b0*/  IMAD.WIDE.U32 R6, R3, 0x4, R4 ;  /* 0x0000000403067825 */ /* 0x001fcc00078e0004 */
[----:B------:R-:W0:Y:S01]  /*06c0*/  LDC.64 R4, c[0x0][0x388] ;  /* 0x0000e200ff047b82 */ /* 0x000e220000000a00 */
[----:B------:R-:W2:Y:S04]  /*06d0*/  LDG.E R9, desc[UR14][R6.64] ;  /* 0x0000000e06097981 */ /* 0x000ea8000c1e1900 */
[----:B------:R-:W3:Y:S01]  /*06e0*/  LDG.E R11, desc[UR14][R6.64+0x4] ;  /* 0x0000040e060b7981 */ /* 0x000ee2000c1e1900 */
[----:B0-----:R-:W-:Y:S01]  /*06f0*/  IMAD.WIDE.U32 R4, R3, 0x4, R4 ;  /* 0x0000000403047825 */ /* 0x001fe200078e0004 */
[----:B--2---:R-:W-:-:S13]  /*0700*/  FSETP.GT.AND P0, PT, R9, R2, PT ;  /* 0x000000020900720b */ /* 0x004fda0003f04000 */
[----:B-----5:R1:W2:Y:S01]  /*0710*/  @P0 LDG.E R0, desc[UR14][R4.64] ;  /* 0x0000000e04000981 */ /* 0x0202a2000c1e1900 */
[----:B------:R-:W-:-:S03]  /*0720*/  @P0 MOV R2, R9 ;  /* 0x0000000900020202 */ /* 0x000fc60000000f00 */
[----:B------:R-:W4:Y:S01]  /*0730*/  LDG.E R9, desc[UR14][R6.64+0x8] ;  /* 0x0000080e06097981 */ /* 0x000f22000c1e1900 */
        /* <DEDUP_REMOVED lines=21> */
[----:B------:R-:W-:Y:S01]  /*0890*/  @P0 MOV R2, R9 ;  /* 0x0000000900020202 */ /* 0x000fe20000000f00 */
[----:B--2---:R1:W2:Y:S03]  /*08a0*/  @P0 LDG.E R0, desc[UR14][R4.64+0x18] ;  /* 0x0000180e04000981 */ /* 0x0042a6000c1e1900 */
[----:B---3--:R-:W-:Y:S01]  /*08b0*/  FSETP.GT.AND P0, PT, R11, R2, PT ;  /* 0x000000020b00720b */ /* 0x008fe20003f04000 */
[----:B------:R-:W-:-:S12]  /*08c0*/  VIADD R3, R3, 0x8 ;  /* 0x0000000803037836 */ /* 0x000fd80000000000 */
[----:B--2---:R1:W5:Y:S01]  /*08d0*/  @P0 LDG.E R0, desc[UR14][R4.64+0x1c] ;  /* 0x00001c0e04000981 */ /* 0x004362000c1e1900 */
[----:B------:R-:W-:-:S07]  /*08e0*/  @P0 IMAD.MOV.U32 R2, RZ, RZ, R11 ;  /* 0x000000ffff020224 */ /* 0x000fce00078e000b */
.L_x_5:
[----:B------:R-:W-:Y:S05]  /*08f0*/  BRA.U !UP1, `(.L_x_2) ;  /* 0x0000000109c07547 */ /* 0x000fea000b800000 */
[----:B------:R-:W-:Y:S02]  /*0900*/  UISETP.GE.U32.AND UP0, UPT, UR5, 0x4, UPT ;  /* 0x000000040500788c */ /* 0x000fe4000bf06070 */
[----:B------:R-:W-:-:S04]  /*0910*/  ULOP3.LUT UR4, UR4, 0x3, URZ, 0xc0, !UPT ;  /* 0x0000000304047892 */ /* 0x000fc8000f8ec0ff */
[----:B------:R-:W-:-:S03]  /*0920*/  UISETP.NE.AND UP1, UPT, UR4, URZ, UPT ;  /* 0x000000ff0400728c */ /* 0x000fc6000bf25270 */
[----:B------:R-:W-:Y:S08]  /*0930*/  BRA.U !UP0, `(.L_x_6) ;  /* 0x0000000108547547 */ /* 0x000ff0000b800000 */
[----:B-1----:R-:W1:Y:S08]  /*0940*/  LDC.64 R4, c[0x0][0x380] ;  /* 0x0000e000ff047b82 */ /* 0x002e700000000a00 */
[----:B0-----:R-:W0:Y:S01]  /*0950*/  LDC.64 R6, c[0x0][0x388] ;  /* 0x0000e200ff067b82 */ /* 0x001e220000000a00 */
[----:B-1----:R-:W-:-:S05]  /*0960*/  IMAD.WIDE.U32 R4, R3, 0x4, R4 ;  /* 0x0000000403047825 */ /* 0x002fca00078e0004 */
[----:B------:R-:W2:Y:S04]  /*0970*/  LDG.E R9, desc[UR14][R4.64] ;  /* 0x0000000e04097981 */ /* 0x000ea8000c1e1900 */
[----:B------:R-:W3:Y:S01]  /*0980*/  LDG.E R11, desc[UR14][R4.64+0x4] ;  /* 0x0000040e040b7981 */ /* 0x000ee2000c1e1900 */
[----:B0-----:R-:W-:Y:S01]  /*0990*/  IMAD.WIDE.U32 R6, R3, 0x4, R6 ;  /* 0x0000000403067825 */ /* 0x001fe200078e0006 */
[----:B--2---:R-:W-:-:S13]  /*09a0*/  FSETP.GT.AND P0, PT, R9, R2, PT ;  /* 0x000000020900720b */ /* 0x004fda0003f04000 */
[----:B-----5:R2:W4:Y:S01]  /*09b0*/  @P0 LDG.E R0, desc[UR14][R6.64] ;  /* 0x0000000e06000981 */ /* 0x020522000c1e1900 */
[----:B------:R-:W-:-:S03]  /*09c0*/  @P0 MOV R2, R9 ;  /* 0x0000000900020202 */ /* 0x000fc60000000f00 */
[----:B------:R-:W2:Y:S01]  /*09d0*/  LDG.E R9, desc[UR14][R4.64+0x8] ;  /* 0x0000080e04097981 */ /* 0x000ea2000c1e1900 */
[----:B---3--:R-:W-:-:S13]  /*09e0*/  FSETP.GT.AND P0, PT, R11, R2, PT ;  /* 0x000000020b00720b */ /* 0x008fda0003f04000 */
[----:B------:R-:W-:Y:S02]  /*09f0*/  @P0 IMAD.MOV.U32 R2, RZ, RZ, R11 ;  /* 0x000000ffff020224 */ /* 0x000fe400078e000b */
[----:B------:R-:W3:Y:S04]  /*0a00*/  LDG.E R11, desc[UR14][R4.64+0xc] ;  /* 0x00000c0e040b7981 */ /* 0x000ee8000c1e1900 */
[----:B----4-:R4:W4:Y:S01]  /*0a10*/  @P0 LDG.E R0, desc[UR14][R6.64+0x4] ;  /* 0x0000040e06000981 */ /* 0x010922000c1e1900 */
[----:B--2---:R-:W-:-:S13]  /*0a20*/  FSETP.GT.AND P0, PT, R9, R2, PT ;  /* 0x000000020900720b */ /* 0x004fda0003f04000 */
[----:B------:R-:W-:Y:S01]  /*0a30*/  @P0 IMAD.MOV.U32 R2, RZ, RZ, R9 ;  /* 0x000000ffff020224 */ /* 0x000fe200078e0009 */
[----:B----4-:R2:W4:Y:S04]  /*0a40*/  @P0 LDG.E R0, desc[UR14][R6.64+0x8] ;  /* 0x0000080e06000981 */ /* 0x010528000c1e1900 */
[----:B---3--:R-:W-:Y:S02]  /*0a50*/  FSETP.GT.AND P0, PT, R11, R2, PT ;  /* 0x000000020b00720b */ /* 0x008fe40003f04000 */
[----:B------:R-:W-:-:S11]  /*0a60*/  IADD3 R3, PT, PT, R3, 0x4, RZ ;  /* 0x0000000403037810 */ /* 0x000fd60007ffe0ff */
[----:B----4-:R2:W5:Y:S01]  /*0a70*/  @P0 LDG.E R0, desc[UR14][R6.64+0xc] ;  /* 0x00000c0e06000981 */ /* 0x010562000c1e1900 */
[----:B------:R-:W-:-:S07]  /*0a80*/  @P0 IMAD.MOV.U32 R2, RZ, RZ, R11 ;  /* 0x000000ffff020224 */ /* 0x000fce00078e000b */
.L_x_6:
[----:B------:R-:W-:Y:S05]  /*0a90*/  BRA.U !UP1, `(.L_x_2) ;  /* 0x0000000109587547 */ /* 0x000fea000b800000 */
[----:B-1----:R-:W1:Y:S01]  /*0aa0*/  LDC.64 R4, c[0x0][0x388] ;  /* 0x0000e200ff047b82 */ /* 0x002e620000000a00 */
[----:B------:R-:W-:-:S07]  /*0ab0*/  UIADD3 UR4, UPT, UPT, -UR4, URZ, URZ ;  /* 0x000000ff04047290 */ /* 0x000fce000fffe1ff */
[----:B0-2---:R-:W0:Y:S01]  /*0ac0*/  LDC.64 R6, c[0x0][0x380] ;  /* 0x0000e000ff067b82 */ /* 0x005e220000000a00 */
[----:B-1----:R-:W-:-:S05]  /*0ad0*/  IMAD.WIDE.U32 R4, R3, 0x4, R4 ;  /* 0x0000000403047825 */ /* 0x002fca00078e0004 */
[----:B------:R-:W-:Y:S01]  /*0ae0*/  MOV R8, R5 ;  /* 0x0000000500087202 */ /* 0x000fe20000000f00 */
[----:B0-----:R-:W-:-:S04]  /*0af0*/  IMAD.WIDE.U32 R6, R3, 0x4, R6 ;  /* 0x0000000403067825 */ /* 0x001fc800078e0006 */
[----:B------:R-:W-:-:S07]  /*0b00*/  IMAD.MOV.U32 R3, RZ, RZ, R4 ;  /* 0x000000ffff037224 */ /* 0x000fce00078e0004 */
.L_x_7:
[----:B------:R-:W-:Y:S02]  /*0b10*/  IMAD.MOV.U32 R4, RZ, RZ, R6 ;  /* 0x000000ffff047224 */ /* 0x000fe400078e0006 */
[----:B------:R-:W-:-:S05]  /*0b20*/  IMAD.MOV.U32 R5, RZ, RZ, R7 ;  /* 0x000000ffff057224 */ /* 0x000fca00078e0007 */
[----:B------:R-:W2:Y:S01]  /*0b30*/  LDG.E R9, desc[UR14][R4.64] ;  /* 0x0000000e04097981 */ /* 0x000ea2000c1e1900 */
[----:B------:R-:W-:Y:S01]  /*0b40*/  UIADD3 UR4, UPT, UPT, UR4, 0x1, URZ ;  /* 0x0000000104047890 */ /* 0x000fe2000fffe0ff */
[----:B--2---:R-:W-:-:S13]  /*0b50*/  FSETP.GT.AND P0, PT, R9, R2, PT ;  /* 0x000000020900720b */ /* 0x004fda0003f04000 */
[----:B------:R-:W-:Y:S01]  /*0b60*/  @P0 MOV R4, R3 ;  /* 0x0000000300040202 */ /* 0x000fe20000000f00 */
[----:B------:R-:W-:-:S05]  /*0b70*/  @P0 IMAD.MOV.U32 R5, RZ, RZ, R8 ;  /* 0x000000ffff050224 */ /* 0x000fca00078e0008 */
[----:B-----5:R3:W5:Y:S01]  /*0b80*/  @P0 LDG.E R0, desc[UR14][R4.64] ;  /* 0x0000000e04000981 */ /* 0x020762000c1e1900 */
[----:B------:R-:W-:Y:S01]  /*0b90*/  UISETP.NE.AND UP0, UPT, UR4, URZ, UPT ;  /* 0x000000ff0400728c */ /* 0x000fe2000bf05270 */
[----:B------:R-:W-:Y:S01]  /*0ba0*/  IADD3 R3, P1, PT, R3, 0x4, RZ ;  /* 0x0000000403037810 */ /* 0x000fe20007f3e0ff */
[----:B------:R-:W-:Y:S01]  /*0bb0*/  @P0 IMAD.MOV.U32 R2, RZ, RZ, R9 ;  /* 0x000000ffff020224 */ /* 0x000fe200078e0009 */
[----:B------:R-:W-:-:S03]  /*0bc0*/  IADD3 R6, P2, PT, R6, 0x4, RZ ;  /* 0x0000000406067810 */ /* 0x000fc60007f5e0ff */
[----:B------:R-:W-:Y:S01]  /*0bd0*/  IMAD.X R8, RZ, RZ, R8, P1 ;  /* 0x000000ffff087224 */ /* 0x000fe200008e0608 */
[----:B------:R-:W-:Y:S02]  /*0be0*/  IADD3.X R7, PT, PT, RZ, R7, RZ, P2, !PT ;  /* 0x00000007ff077210 */ /* 0x000fe400017fe4ff */
[----:B---3--:R-:W-:Y:S07]  /*0bf0*/  BRA.U UP0, `(.L_x_7) ;  /* 0xfffffffd00c47547 */ /* 0x008fee000b83ffff */
.L_x_2:
[----:B------:R-:W3:Y:S02]  /*0c00*/  LDC.64 R2, c[0x0][0x390] ;  /* 0x0000e400ff027b82 */ /* 0x000ee40000000a00 */
[----:B---3-5:R-:W-:Y:S01]  /*0c10*/  STG.E desc[UR14][R2.64], R0 ;  /* 0x0000000002007986 */ /* 0x028fe2000c10190e */
[----:B------:R-:W-:Y:S05]  /*0c20*/  EXIT ;  /* 0x000000000000794d */ /* 0x000fea0003800000 */
.L_x_8:
        /* <DEDUP_REMOVED lines=13> */
.L_x_28:


//--------------------- .text._Z12findLocalMaxPfS_Piii --------------------------
	.section	.text._Z12findLocalMaxPfS_Piii,"ax",@progbits
	.align	128
        .global         _Z12findLocalMaxPfS_Piii
        .type           _Z12findLocalMaxPfS_Piii,@function
        .size           _Z12findLocalMaxPfS_Piii,(.L_x_29 - _Z12findLocalMaxPfS_Piii)
        .other          _Z12findLocalMaxPfS_Piii,@"STO_CUDA_ENTRY STV_DEFAULT"
_Z12findLocalMaxPfS_Piii:
.text._Z12findLocalMaxPfS_Piii:
[----:B------:R-:W-:Y:S01]  /*0000*/  LDC R1, c[0x0][0x37c] ;  /* 0x0000df00ff017b82 */ /* 0x000fe20000000800 */
[----:B------:R-:W0:Y:S01]  /*0010*/  S2R R9, SR_TID.X ;  /* 0x0000000000097919 */ /* 0x000e220000002100 */
[----:B------:R-:W0:Y:S01]  /*0020*/  LDCU UR7, c[0x0][0x360] ;  /* 0x00006c00ff0777ac */ /* 0x000e220008000800 */
[----:B------:R-:W-:Y:S01]  /*0030*/  IMAD.MOV.U32 R4, RZ, RZ, -0x800001 ;  /* 0xff7fffffff047424 */ /* 0x000fe200078e00ff */
[----:B------:R-:W0:Y:S01]  /*0040*/  S2R R11, SR_CTAID.X ;  /* 0x00000000000b7919 */ /* 0x000e220000002500 */
[----:B------:R-:W1:Y:S01]  /*0050*/  LDCU.64 UR4, c[0x0][0x398] ;  /* 0x00007300ff0477ac */ /* 0x000e620008000a00 */
[----:B------:R-:W2:Y:S01]  /*0060*/  LDCU.64 UR8, c[0x0][0x358] ;  /* 0x00006b00ff0877ac */ /* 0x000ea20008000a00 */
[----:B0-----:R-:W-:-:S04]  /*0070*/  IMAD R0, R11, UR7, R9 ;  /* 0x000000070b007c24 */ /* 0x001fc8000f8e0209 */
[----:B-1----:R-:W-:-:S05]  /*0080*/  VIADD R5, R0, UR4 ;  /* 0x0000000400057c36 */ /* 0x002fca0008000000 */
[----:B------:R-:W-:-:S13]  /*0090*/  ISETP.GE.AND P0, PT, R5, UR5, PT ;  /* 0x0000000505007c0c */ /* 0x000fda000bf06270 */
[----:B------:R-:W0:Y:S02]  /*00a0*/  @!P0 LDC.64 R2, c[0x0][0x380] ;  /* 0x0000e000ff028b82 */ /* 0x000e240000000a00 */
[----:B0-----:R-:W-:-:S05]  /*00b0*/  @!P0 IMAD.WIDE R2, R5, 0x4, R2 ;  /* 0x0000000405028825 */ /* 0x001fca00078e0202 */
[----:B--2---:R-:W2:Y:S01]  /*00c0*/  @!P0 LDG.E R4, desc[UR8][R2.64] ;  /* 0x0000000802048981 */ /* 0x004ea2000c1e1900 */
[----:B------:R-:W0:Y:S01]  /*00d0*/  S2UR UR6, SR_CgaCtaId ;  /* 0x00000000000679c3 */ /* 0x000e220000008800 */
[----:B------:R-:W-:Y:S01]  /*00e0*/  UMOV UR4, 0x400 ;  /* 0x0000040000047882 */ /* 0x000fe20000000000 */
[----:B------:R-:W-:Y:S01]  /*00f0*/  IMAD.U32 R0, RZ, RZ, UR7 ;  /* 0x00000007ff007e24 */ /* 0x000fe2000f8e00ff */
[----:B------:R-:W-:Y:S01]  /*0100*/  UIADD3 UR5, UPT, UPT, UR4, 0x1000, URZ ;  /* 0x0000100004057890 */ /* 0x000fe2000fffe0ff */
[----:B------:R-:W-:Y:S01]  /*0110*/  MOV R6, 0xffffffff ;  /* 0xffffffff00067802 */ /* 0x000fe20000000f00 */
[----:B------:R-:W-:Y:S02]  /*0120*/  @!P0 IMAD.MOV.U32 R6, RZ, RZ, R5 ;  /* 0x000000ffff068224 */ /* 0x000fe400078e0005 */
[----:B------:R-:W-:Y:S01]  /*0130*/  ISETP.GE.U32.AND P0, PT, R0, 0x2, PT ;  /* 0x000000020000780c */ /* 0x000fe20003f06070 */
[----:B0-----:R-:W-:Y:S02]  /*0140*/  ULEA UR4, UR6, UR4, 0x18 ;  /* 0x0000000406047291 */ /* 0x001fe4000f8ec0ff */
[----:B------:R-:W-:-:S04]  /*0150*/  ULEA UR5, UR6, UR5, 0x18 ;  /* 0x0000000506057291 */ /* 0x000fc8000f8ec0ff */
[C---:B------:R-:W-:Y:S02]  /*0160*/  LEA R5, R9.reuse, UR4, 0x2 ;  /* 0x0000000409057c11 */ /* 0x040fe4000f8e10ff */
[----:B------:R-:W-:-:S03]  /*0170*/  LEA R7, R9, UR5, 0x2 ;  /* 0x0000000509077c11 */ /* 0x000fc6000f8e10ff */
[----:B--2---:R0:W-:Y:S04]  /*0180*/  STS [R5], R4 ;  /* 0x0000000405007388 */ /* 0x0041e80000000800 */
[----:B------:R0:W-:Y:S01]  /*0190*/  STS [R7], R6 ;  /* 0x0000000607007388 */ /* 0x0001e20000000800 */
[----:B------:R-:W-:Y:S06]  /*01a0*/  BAR.SYNC.DEFER_BLOCKING 0x0 ;  /* 0x0000000000007b1d */ /* 0x000fec0000010000 */
[----:B------:R-:W-:Y:S05]  /*01b0*/  @!P0 BRA `(.L_x_9) ;  /* 0x0000000000448947 */ /* 0x000fea0003800000 */
.L_x_12:
[----:B0-----:R-:W-:Y:S01]  /*01c0*/  MOV R4, R0 ;  /* 0x0000000000047202 */ /* 0x001fe20000000f00 */
[----:B------:R-:W-:Y:S01]  /*01d0*/  BSSY.RECONVERGENT B0, `(.L_x_10) ;  /* 0x000000c000007945 */ /* 0x000fe20003800200 */
[----:B------:R-:W-:-:S04]  /*01e0*/  SHF.R.U32.HI R0, RZ, 0x1, R0 ;  /* 0x00000001ff007819 */ /* 0x000fc80000011600 */
[----:B------:R-:W-:-:S13]  /*01f0*/  ISETP.GE.U32.AND P0, PT, R9, R0, PT ;  /* 0x000000000900720c */ /* 0x000fda0003f06070 */
[----:B------:R-:W-:Y:S05]  /*0200*/  @P0 BRA `(.L_x_11) ;  /* 0x0000000000200947 */ /* 0x000fea0003800000 */
[----:B------:R-:W-:Y:S01]  /*0210*/  IMAD R3, R0, 0x4, R5 ;  /* 0x0000000400037824 */ /* 0x000fe200078e0205 */
[----:B------:R-:W-:Y:S05]  /*0220*/  LDS R2, [R5] ;  /* 0x0000000005027984 */ /* 0x000fea0000000800 */
[----:B------:R-:W0:Y:S02]  /*0230*/  LDS R3, [R3] ;  /* 0x0000000003037984 */ /* 0x000e240000000800 */
[----:B0-----:R-:W-:-:S13]  /*0240*/  FSETP.GEU.AND P0, PT, R2, R3, PT ;  /* 0x000000030200720b */ /* 0x001fda0003f0e000 */
[----:B------:R-:W-:Y:S01]  /*0250*/  @!P0 LEA R2, R0, R7, 0x2 ;  /* 0x0000000700028211 */ /* 0x000fe200078e10ff */
[----:B------:R-:W-:Y:S05]  /*0260*/  @!P0 STS [R5], R3 ;  /* 0x0000000305008388 */ /* 0x000fea0000000800 */
[----:B------:R-:W0:Y:S04]  /*0270*/  @!P0 LDS R2, [R2] ;  /* 0x0000000002028984 */ /* 0x000e280000000800 */
[----:B0-----:R0:W-:Y:S02]  /*0280*/  @!P0 STS [R7], R2 ;  /* 0x0000000207008388 */ /* 0x0011e40000000800 */
.L_x_11:
[----:B------:R-:W-:Y:S05]  /*0290*/  BSYNC.RECONVERGENT B0 ;  /* 0x0000000000007941 */ /* 0x000fea0003800200 */
.L_x_10:
[----:B------:R-:W-:Y:S01]  /*02a0*/  BAR.SYNC.DEFER_BLOCKING 0x0 ;  /* 0x0000000000007b1d */ /* 0x000fe20000010000 */
[----:B------:R-:W-:-:S13]  /*02b0*/  ISETP.GT.U32.AND P0, PT, R4, 0x3, PT ;  /* 0x000000030400780c */ /* 0x000fda0003f04070 */
[----:B------:R-:W-:Y:S05]  /*02c0*/  @P0 BRA `(.L_x_12) ;  /* 0xfffffffc00bc0947 */ /* 0x000fea000383ffff */
.L_x_9:
[----:B------:R-:W-:-:S13]  /*02d0*/  ISETP.NE.AND P0, PT, R9, RZ, PT ;  /* 0x000000ff0900720c */ /* 0x000fda0003f05270 */
[----:B------:R-:W-:Y:S05]  /*02e0*/  @P0 EXIT ;  /* 0x000000000000094d */ /* 0x000fea0003800000 */
[----:B------:R-:W1:Y:S01]  /*02f0*/  S2UR UR5, SR_CgaCtaId ;  /* 0x00000000000579c3 */ /* 0x000e620000008800 */
[----:B------:R-:W-:-:S07]  /*0300*/  UMOV UR4, 0x400 ;  /* 0x0000040000047882 */ /* 0x000fce0000000000 */
[----:B0-----:R-:W0:Y:S08]  /*0310*/  LDC.64 R2, c[0x0][0x388] ;  /* 0x0000e200ff027b82 */ /* 0x001e300000000a00 */
[----:B------:R-:W2:Y:S01]  /*0320*/  LDC.64 R4, c[0x0][0x390] ;  /* 0x0000e400ff047b82 */ /* 0x000ea20000000a00 */
[----:B-1----:R-:W-:Y:S01]  /*0330*/  ULEA UR4, UR5, UR4, 0x18 ;  /* 0x0000000405047291 */ /* 0x002fe2000f8ec0ff */
[----:B0-----:R-:W-:-:S08]  /*0340*/  IMAD.WIDE.U32 R2, R11, 0x4, R2 ;  /* 0x000000040b027825 */ /* 0x001fd000078e0002 */
[----:B------:R-:W0:Y:S04]  /*0350*/  LDS R7, [UR4] ;  /* 0x00000004ff077984 */ /* 0x000e280008000800 */
[----:B------:R-:W1:Y:S01]  /*0360*/  LDS R9, [UR4+0x1000] ;  /* 0x00100004ff097984 */ /* 0x000e620008000800 */
[----:B--2---:R-:W-:-:S03]  /*0370*/  IMAD.WIDE.U32 R4, R11, 0x4, R4 ;  /* 0x000000040b047825 */ /* 0x004fc600078e0004 */
[----:B0-----:R-:W-:Y:S04]  /*0380*/  STG.E desc[UR8][R2.64], R7 ;  /* 0x0000000702007986 */ /* 0x001fe8000c101908 */
[----:B-1----:R-:W-:Y:S01]  /*0390*/  STG.E desc[UR8][R4.64], R9 ;  /* 0x0000000904007986 */ /* 0x002fe2000c101908 */
[----:B------:R-:W-:Y:S05]  /*03a0*/  EXIT ;  /* 0x000000000000794d */ /* 0x000fea0003800000 */
.L_x_13:
        /* <DEDUP_REMOVED lines=13> */
.L_x_29:


//--------------------- .text._Z14find_delegatesPfS_ii --------------------------
	.section	.text._Z14find_delegatesPfS_ii,"ax",@progbits
	.align	128
        .global         _Z14find_delegatesPfS_ii
        .type           _Z14find_delegatesPfS_ii,@function
        .size           _Z14find_delegatesPfS_ii,(.L_x_30 - _Z14find_delegatesPfS_ii)
        .other          _Z14find_delegatesPfS_ii,@"STO_CUDA_ENTRY STV_DEFAULT"
_Z14find_delegatesPfS_ii:
.text._Z14find_delegatesPfS_ii:
[----:B------:R-:W-:Y:S01]  /*0000*/  LDC R1, c[0x0][0x37c] ;  /* 0x0000df00ff017b82 */ /* 0x000fe20000000800 */
[----:B------:R-:W0:Y:S07]  /*0010*/  S2R R9, SR_CTAID.X ;  /* 0x0000000000097919 */ /* 0x000e2e0000002500 */
[----:B------:R-:W1:Y:S01]  /*0020*/  LDC.64 R6, c[0x0][0x390] ;  /* 0x0000e400ff067b82 */ /* 0x000e620000000a00 */
[----:B------:R-:W0:Y:S01]  /*0030*/  LDCU UR6, c[0x0][0x360] ;  /* 0x00006c00ff0677ac */ /* 0x000e220008000800 */
[----:B------:R-:W0:Y:S01]  /*0040*/  S2R R0, SR_TID.X ;  /* 0x0000000000007919 */ /* 0x000e220000002100 */
[----:B------:R-:W2:Y:S05]  /*0050*/  LDCU.64 UR4, c[0x0][0x358] ;  /* 0x00006b00ff0477ac */ /* 0x000eaa0008000a00 */
[----:B------:R-:W3:Y:S01]  /*0060*/  LDC.64 R2, c[0x0][0x380] ;  /* 0x0000e000ff027b82 */ /* 0x000ee20000000a00 */
[----:B0-----:R-:W-:-:S04]  /*0070*/  IMAD R9, R9, UR6, R0 ;  /* 0x0000000609097c24 */ /* 0x001fc8000f8e0200 */
[----:B-1----:R-:W-:-:S04]  /*0080*/  IMAD R8, R9, R6, RZ ;  /* 0x0000000609087224 */ /* 0x002fc800078e02ff */
[----:B---3--:R-:W-:-:S05]  /*0090*/  IMAD.WIDE R4, R8, 0x4, R2 ;  /* 0x0000000408047825 */ /* 0x008fca00078e0202 */
[----:B--2---:R0:W5:Y:S01]  /*00a0*/  LDG.E R0, desc[UR4][R4.64] ;  /* 0x0000000404007981 */ /* 0x004162000c1e1900 */
[C---:B------:R-:W-:Y:S01]  /*00b0*/  VIADD R11, R8.reuse, 0x1 ;  /* 0x00000001080b7836 */ /* 0x040fe20000000000 */
[----:B------:R-:W-:Y:S01]  /*00c0*/  VIADDMNMX R7, R8, R6, R7, PT ;  /* 0x0000000608077246 */ /* 0x000fe20003800107 */
[----:B------:R-:W-:Y:S03]  /*00d0*/  BSSY.RECONVERGENT B0, `(.L_x_14) ;  /* 0x000008a000007945 */ /* 0x000fe60003800200 */
[----:B------:R-:W-:-:S13]  /*00e0*/  ISETP.GE.AND P0, PT, R11, R7, PT ;  /* 0x000000070b00720c */ /* 0x000fda0003f06270 */
[----:B0-----:R-:W-:Y:S05]  /*00f0*/  @P0 BRA `(.L_x_15) ;  /* 0x00000008001c0947 */ /* 0x001fea0003800000 */
[----:B------:R-:W-:Y:S01]  /*0100*/  IADD3 R4, PT, PT, R7, -0x2, -R8 ;  /* 0xfffffffe07047810 */ /* 0x000fe20007ffe808 */
[----:B------:R-:W-:Y:S01]  /*0110*/  BSSY.RECONVERGENT B1, `(.L_x_16) ;  /* 0x0000044000017945 */ /* 0x000fe20003800200 */
[----:B------:R-:W-:Y:S02]  /*0120*/  LOP3.LUT R10, RZ, R8, RZ, 0x33, !PT ;  /* 0x00000008ff0a7212 */ /* 0x000fe400078e33ff */
[----:B------:R-:W-:-:S03]  /*0130*/  ISETP.GE.U32.AND P0, PT, R4, 0xf, PT ;  /* 0x0000000f0400780c */ /* 0x000fc60003f06070 */
[----:B------:R-:W-:-:S05]  /*0140*/  IMAD.IADD R10, R7, 0x1, R10 ;  /* 0x00000001070a7824 */ /* 0x000fca00078e020a */
[----:B------:R-:W-:-:S05]  /*0150*/  LOP3.LUT R26, R10, 0xf, RZ, 0xc0, !PT ;  /* 0x0000000f0a1a7812 */ /* 0x000fca00078ec0ff */
[----:B------:R-:W-:Y:S05]  /*0160*/  @!P0 BRA `(.L_x_17) ;  /* 0x0000000000f88947 */ /* 0x000fea0003800000 */
[----:B------:R-:W0:Y:S01]  /*0170*/  LDC.64 R4, c[0x0][0x380] ;  /* 0x0000e000ff047b82 */ /* 0x000e220000000a00 */
[----:B------:R-:W-:Y:S01]  /*0180*/  LOP3.LUT R12, R10, 0xfffffff0, RZ, 0xc0, !PT ;  /* 0xfffffff00a0c7812 */ /* 0x000fe200078ec0ff */
[----:B------:R-:W-:Y:S04]  /*0190*/  BSSY.RECONVERGENT B2, `(.L_x_18) ;  /* 0x000003a000027945 */ /* 0x000fe80003800200 */
[----:B------:R-:W-:Y:S01]  /*01a0*/  IMAD.MOV R12, RZ, RZ, -R12 ;  /* 0x000000ffff0c7224 */ /* 0x000fe200078e0a0c */
[----:B0-----:R-:W-:-:S05]  /*01b0*/  IADD3 R4, P0, PT, R4, 0x20, RZ ;  /* 0x0000002004047810 */ /* 0x001fca0007f1e0ff */
[----:B------:R-:W-:-:S08]  /*01c0*/  IMAD.X R5, RZ, RZ, R5, P0 ;  /* 0x000000ffff057224 */ /* 0x000fd000000e0605 */
.L_x_19:
[----:B------:R-:W-:-:S05]  /*01d0*/  IMAD.WIDE R6, R11, 0x4, R4 ;  /* 0x000000040b067825 */ /* 0x000fca00078e0204 */
[----:B------:R-:W2:Y:S04]  /*01e0*/  LDG.E R25, desc[UR4][R6.64+-0x20] ;  /* 0xffffe00406197981 */ /* 0x000ea8000c1e1900 */
[----:B------:R-:W3:Y:S04]  /*01f0*/  LDG.E R24, desc[UR4][R6.64+-0x1c] ;  /* 0xffffe40406187981 */ /* 0x000ee8000c1e1900 */
[----:B------:R-:W4:Y:S04]  /*0200*/  LDG.E R13, desc[UR4][R6.64+-0x18] ;  /* 0xffffe804060d7981 */ /* 0x000f28000c1e1900 */
        /* <DEDUP_REMOVED lines=9> */
[----:B------:R-:W4:Y:S01]  /*02a0*/  LDG.E R23, desc[UR4][R6.64+0x10] ;  /* 0x0000100406177981 */ /* 0x000f22000c1e1900 */
[----:B--2--5:R-:W-:-:S04]  /*02b0*/  FSETP.GT.AND P0, PT, R25, R0, PT ;  /* 0x000000001900720b */ /* 0x024fc80003f04000 */
[----:B------:R-:W-:Y:S02]  /*02c0*/  FSEL R25, R25, R0, P0 ;  /* 0x0000000019197208 */ /* 0x000fe40000000000 */
[----:B------:R-:W2:Y:S02]  /*02d0*/  LDG.E R0, desc[UR4][R6.64+0x14] ;  /* 0x0000140406007981 */ /* 0x000ea4000c1e1900 */
[----:B---3--:R-:W-:-:S04]  /*02e0*/  FSETP.GT.AND P0, PT, R24, R25, PT ;  /* 0x000000191800720b */ /* 0x008fc80003f04000 */
[----:B------:R-:W-:Y:S02]  /*02f0*/  FSEL R28, R24, R25, P0 ;  /* 0x00000019181c7208 */ /* 0x000fe40000000000 */
[----:B------:R-:W3:Y:S04]  /*0300*/  LDG.E R24, desc[UR4][R6.64+0x18] ;  /* 0x0000180406187981 */ /* 0x000ee8000c1e1900 */
[----:B------:R-:W3:Y:S01]  /*0310*/  LDG.E R25, desc[UR4][R6.64+0x1c] ;  /* 0x00001c0406197981 */ /* 0x000ee2000c1e1900 */
[CC--:B----4-:R-:W-:Y:S01]  /*0320*/  FSETP.GT.AND P0, PT, R13.reuse, R28.reuse, PT ;  /* 0x0000001c0d00720b */ /* 0x0d0fe20003f04000 */
[----:B------:R-:W-:Y:S02]  /*0330*/  VIADD R12, R12, 0x10 ;  /* 0x000000100c0c7836 */ /* 0x000fe40000000000 */
[----:B------:R-:W-:Y:S01]  /*0340*/  VIADD R8, R8, 0x10 ;  /* 0x0000001008087836 */ /* 0x000fe20000000000 */
[----:B------:R-:W-:Y:S01]  /*0350*/  FSEL R13, R13, R28, P0 ;  /* 0x0000001c0d0d7208 */ /* 0x000fe20000000000 */
[----:B------:R-:W-:Y:S01]  /*0360*/  VIADD R11, R11, 0x10 ;  /* 0x000000100b0b7836 */ /* 0x000fe20000000000 */
[----:B------:R-:W-:-:S02]  /*0370*/  ISETP.NE.AND P1, PT, R12, RZ, PT ;  /* 0x000000ff0c00720c */ /* 0x000fc40003f25270 */
[----:B------:R-:W-:-:S04]  /*0380*/  FSETP.GT.AND P0, PT, R14, R13, PT ;  /* 0x0000000d0e00720b */ /* 0x000fc80003f04000 */
[----:B------:R-:W-:-:S04]  /*0390*/  FSEL R14, R14, R13, P0 ;  /* 0x0000000d0e0e7208 */ /* 0x000fc80000000000 */
        /* <DEDUP_REMOVED lines=18> */
[----:B--2---:R-:W-:-:S04]  /*04c0*/  FSETP.GT.AND P0, PT, R0, R23, PT ;  /* 0x000000170000720b */ /* 0x004fc80003f04000 */
[----:B------:R-:W-:-:S04]  /*04d0*/  FSEL R23, R0, R23, P0 ;  /* 0x0000001700177208 */ /* 0x000fc80000000000 */
[----:B---3--:R-:W-:-:S04]  /*04e0*/  FSETP.GT.AND P0, PT, R24, R23, PT ;  /* 0x000000171800720b */ /* 0x008fc80003f04000 */
[----:B------:R-:W-:-:S04]  /*04f0*/  FSEL R0, R24, R23, P0 ;  /* 0x0000001718007208 */ /* 0x000fc80000000000 */
[----:B------:R-:W-:-:S04]  /*0500*/  FSETP.GT.AND P0, PT, R25, R0, PT ;  /* 0x000000001900720b */ /* 0x000fc80003f04000 */
[----:B------:R-:W-:Y:S01]  /*0510*/  FSEL R0, R25, R0, P0 ;  /* 0x0000000019007208 */ /* 0x000fe20000000000 */
[----:B------:R-:W-:Y:S08]  /*0520*/  @P1 BRA `(.L_x_19) ;  /* 0xfffffffc00281947 */ /* 0x000ff0000383ffff */
[----:B------:R-:W-:Y:S05]  /*0530*/  BSYNC.RECONVERGENT B2 ;  /* 0x0000000000027941 */ /* 0x000fea0003800200 */
.L_x_18:
[----:B------:R-:W-:-:S07]  /*0540*/  VIADD R11, R8, 0x1 ;  /* 0x00000001080b7836 */ /* 0x000fce0000000000 */
.L_x_17:
[----:B------:R-:W-:Y:S05]  /*0550*/  BSYNC.RECONVERGENT B1 ;  /* 0x0000000000017941 */ /* 0x000fea0003800200 */
.L_x_16:
[----:B------:R-:W-:-:S13]  /*0560*/  ISETP.NE.AND P0, PT, R26, RZ, PT ;  /* 0x000000ff1a00720c */ /* 0x000fda0003f05270 */
[----:B------:R-:W-:Y:S05]  /*0570*/  @!P0 BRA `(.L_x_15) ;  /* 0x0000000000fc8947 */ /* 0x000fea0003800000 */
[----:B------:R-:W-:Y:S01]  /*0580*/  ISETP.GE.U32.AND P1, PT, R26, 0x8, PT ;  /* 0x000000081a00780c */ /* 0x000fe20003f26070 */
[----:B------:R-:W-:Y:S01]  /*0590*/  BSSY.RECONVERGENT B1, `(.L_x_20) ;  /* 0x000001e000017945 */ /* 0x000fe20003800200 */
[----:B------:R-:W-:-:S04]  /*05a0*/  LOP3.LUT R8, R10, 0x7, RZ, 0xc0, !PT ;  /* 0x000000070a087812 */ /* 0x000fc800078ec0ff */
[----:B------:R-:W-:-:S07]  /*05b0*/  ISETP.NE.AND P0, PT, R8, RZ, PT ;  /* 0x000000ff0800720c */ /* 0x000fce0003f05270 */
[----:B------:R-:W-:Y:S06]  /*05c0*/  @!P1 BRA `(.L_x_21) ;  /* 0x0000000000689947 */ /* 0x000fec0003800000 */
        /* <DEDUP_REMOVED lines=8> */
[----:B------:R-:W4:Y:S01]  /*0650*/  LDG.E R25, desc[UR4][R4.64+0x1c] ;  /* 0x00001c0404197981 */ /* 0x000f22000c1e1900 */
[----:B------:R-:W-:Y:S01]  /*0660*/  VIADD R11, R11, 0x8 ;  /* 0x000000080b0b7836 */ /* 0x000fe20000000000 */
[----:B--2--5:R-:W-:-:S04]  /*0670*/  FSETP.GT.AND P1, PT, R7, R0, PT ;  /* 0x000000000700720b */ /* 0x024fc80003f24000 */
[----:B------:R-:W-:-:S04]  /*0680*/  FSEL R0, R7, R0, P1 ;  /* 0x0000000007007208 */ /* 0x000fc80000800000 */
[----:B---3--:R-:W-:-:S04]  /*0690*/  FSETP.GT.AND P1, PT, R13, R0, PT ;  /* 0x000000000d00720b */ /* 0x008fc80003f24000 */
[----:B------:R-:W-:-:S04]  /*06a0*/  FSEL R0, R13, R0, P1 ;  /* 0x000000000d007208 */ /* 0x000fc80000800000 */
[----:B----4-:R-:W-:-:S04]  /*06b0*/  FSETP.GT.AND P1, PT, R15, R0, PT ;  /* 0x000000000f00720b */ /* 0x010fc80003f24000 */
        /* <DEDUP_REMOVED lines=10> */
[----:B------:R-:W-:-:S09]  /*0760*/  FSEL R0, R25, R0, P1 ;  /* 0x0000000019007208 */ /* 0x000fd20000800000 */
.L_x_21:
[----:B------:R-:W-:Y:S05]  /*0770*/  BSYNC.RECONVERGENT B1 ;  /* 0x0000000000017941 */ /* 0x000fea0003800200 */
.L_x_20:
        /* <DEDUP_REMOVED lines=19> */
[----:B------:R-:W-:-:S09]  /*08b0*/  FSEL R0, R17, R0, P1 ;  /* 0x0000000011007208 */ /* 0x000fd20000800000 */
.L_x_23:
[----:B------:R-:W-:Y:S05]  /*08c0*/  BSYNC.RECONVERGENT B1 ;  /* 0x0000000000017941 */ /* 0x000fea0003800200 */
.L_x_22:
[----:B------:R-:W-:Y:S05]  /*08d0*/  @!P0 BRA `(.L_x_15) ;  /* 0x0000000000248947 */ /* 0x000fea0003800000 */
[----:B------:R-:W-:-:S07]  /*08e0*/  IMAD.MOV R6, RZ, RZ, -R6 ;  /* 0x000000ffff067224 */ /* 0x000fce00078e0a06 */
.L_x_24:
[----:B------:R-:W-:-:S06]  /*08f0*/  IMAD.WIDE R4, R11, 0x4, R2 ;  /* 0x000000040b047825 */ /* 0x000fcc00078e0202 */
[----:B------:R-:W2:Y:S01]  /*0900*/  LDG.E R5, desc[UR4][R4.64] ;  /* 0x0000000404057981 */ /* 0x000ea2000c1e1900 */
[----:B------:R-:W-:Y:S02]  /*0910*/  VIADD R6, R6, 0x1 ;  /* 0x0000000106067836 */ /* 0x000fe40000000000 */
[----:B------:R-:W-:-:S03]  /*0920*/  VIADD R11, R11, 0x1 ;  /* 0x000000010b0b7836 */ /* 0x000fc60000000000 */
[----:B------:R-:W-:Y:S02]  /*0930*/  ISETP.NE.AND P1, PT, R6, RZ, PT ;  /* 0x000000ff0600720c */ /* 0x000fe40003f25270 */
[----:B--2--5:R-:W-:-:S04]  /*0940*/  FSETP.GT.AND P0, PT, R5, R0, PT ;  /* 0x000000000500720b */ /* 0x024fc80003f04000 */
[----:B------:R-:W-:-:S07]  /*0950*/  FSEL R0, R5, R0, P0 ;  /* 0x0000000005007208 */ /* 0x000fce0000000000 */
[----:B------:R-:W-:Y:S05]  /*0960*/  @P1 BRA `(.L_x_24) ;  /* 0xfffffffc00e01947 */ /* 0x000fea000383ffff */
.L_x_15:
[----:B------:R-:W-:Y:S05]  /*0970*/  BSYNC.RECONVERGENT B0 ;  /* 0x0000000000007941 */ /* 0x000fea0003800200 */
.L_x_14:
[----:B------:R-:W0:Y:S02]  /*0980*/  LDC.64 R2, c[0x0][0x388] ;  /* 0x0000e200ff027b82 */ /* 0x000e240000000a00 */
[----:B0-----:R-:W-:-:S05]  /*0990*/  IMAD.WIDE R2, R9, 0x4, R2 ;  /* 0x0000000409027825 */ /* 0x001fca00078e0202 */
[----:B-----5:R-:W-:Y:S01]  /*09a0*/  STG.E desc[UR4][R2.64], R0 ;  /* 0x0000000002007986 */ /* 0x020fe2000c101904 */
[----:B------:R-:W-:Y:S05]  /*09b0*/  EXIT ;  /* 0x000000000000794d */ /* 0x000fea0003800000 */
.L_x_25:
        /* <DEDUP_REMOVED lines=12> */
.L_x_30:


//--------------------- .nv.shared.reserved.0     --------------------------
	.section	.nv.shared.reserved.0,"aw",@nobits
	.weak		__nv_reservedSMEM_offset_0_alias
	.size		__nv_reservedSMEM_offset_0_alias, 0, 64
	.other		__nv_reservedSMEM_offset_0_alias,@"STO_CUDA_RESERVED_SHARED STV_DEFAULT"
__nv_reservedSMEM_offset_0_alias:
	.zero		0
	.zero		64


//--------------------- .nv.shared._Z12findLocalMaxPfS_Piii --------------------------
	.section	.nv.shared._Z12findLocalMaxPfS_Piii,"aw",@nobits
	.sectionflags	@""
	.align	4
.nv.shared._Z12findLocalMaxPfS_Piii:
	.zero		9216


//--------------------- .nv.constant0._Z18concatenate_rangesPfPiiiiS_ --------------------------
	.section	.nv.constant0._Z18concatenate_rangesPfPiiiiS_,"a",@progbits
	.sectionflags	@""
	.align	4
.nv.constant0._Z18concatenate_rangesPfPiiiiS_:
	.zero		936


//--------------------- .nv.constant0._Z6doSwapPfPiiS0_ --------------------------
	.section	.nv.constant0._Z6doSwapPfPiiS0_,"a",@progbits
	.sectionflags	@""
	.align	4
.nv.constant0._Z6doSwapPfPiiS0_:
	.zero		928


//--------------------- .nv.constant0._Z15reduceBlockMaxsPfPiS0_i --------------------------
	.section	.nv.constant0._Z15reduceBlockMaxsPfPiS0_i,"a",@progbits
	.sectionflags	@""
	.align	4
.nv.constant0._Z15reduceBlockMaxsPfPiS0_i:
	.zero		924


//--------------------- .nv.constant0._Z12findLocalMaxPfS_Piii --------------------------
	.section	.nv.constant0._Z12findLocalMaxPfS_Piii,"a",@progbits
	.sectionflags	@""
	.align	4
.nv.constant0._Z12findLocalMaxPfS_Piii:
	.zero		928


//--------------------- .nv.constant0._Z14find_delegatesPfS_ii --------------------------
	.section	.nv.constant0._Z14find_delegatesPfS_ii,"a",@progbits
	.sectionflags	@""
	.align	4
.nv.constant0._Z14find_delegatesPfS_ii:
	.zero		920


//--------------------- SYMBOLS --------------------------

	.type		.nv.reservedSmem.offset0,@object
	.size		.nv.reservedSmem.offset0,0x4
	.type		.nv.reservedSmem.cap,@object
	.size		.nv.reservedSmem.cap,0x4
